//
// Generated by NVIDIA NVVM Compiler
//
// Compiler Build ID: CL-36424714
// Cuda compilation tools, release 13.0, V13.0.88
// Based on NVVM 20.0.0
//

.version 9.0
.target sm_100
.address_size 64

	// .globl	produce_autoencoder_example
.global .align 4 .b8 precalc_xorwow_matrix[102400];
.global .align 4 .b8 precalc_xorwow_offset_matrix[102400];
.global .align 4 .b8 mrg32k3aM1[2304];
.global .align 4 .b8 mrg32k3aM2[2304];
.global .align 4 .b8 mrg32k3aM1SubSeq[2016];
.global .align 4 .b8 mrg32k3aM2SubSeq[2016];
.global .align 4 .b8 mrg32k3aM1Seq[2304];
.global .align 4 .b8 mrg32k3aM2Seq[2304];
.const .align 8 .b8 __cr_lgamma_table[72];

.visible .entry produce_autoencoder_example(
	.param .u64 .ptr .align 1 produce_autoencoder_example_param_0,
	.param .u64 .ptr .align 1 produce_autoencoder_example_param_1,
	.param .u32 produce_autoencoder_example_param_2,
	.param .u64 .ptr .align 1 produce_autoencoder_example_param_3,
	.param .u64 .ptr .align 1 produce_autoencoder_example_param_4,
	.param .u32 produce_autoencoder_example_param_5,
	.param .u64 .ptr .align 1 produce_autoencoder_example_param_6,
	.param .u64 .ptr .align 1 produce_autoencoder_example_param_7,
	.param .u32 produce_autoencoder_example_param_8,
	.param .u64 .ptr .align 1 produce_autoencoder_example_param_9,
	.param .u32 produce_autoencoder_example_param_10,
	.param .u32 produce_autoencoder_example_param_11,
	.param .u32 produce_autoencoder_example_param_12
)
{
	.reg .pred 	%p<41>;
	.reg .b32 	%r<569>;
	.reg .b32 	%f<2>;
	.reg .b64 	%rd<131>;
	.reg .b64 	%fd<2>;

	ld.param.u64 	%rd9, [produce_autoencoder_example_param_0];
	ld.param.u64 	%rd13, [produce_autoencoder_example_param_3];
	ld.param.u64 	%rd14, [produce_autoencoder_example_param_4];
	ld.param.u32 	%r104, [produce_autoencoder_example_param_8];
	ld.param.u64 	%rd15, [produce_autoencoder_example_param_9];
	ld.param.u32 	%r107, [produce_autoencoder_example_param_12];
	cvta.to.global.u64 	%rd1, %rd15;
	cvta.to.global.u64 	%rd2, %rd14;
	cvta.to.global.u64 	%rd3, %rd13;
	cvta.to.global.u64 	%rd4, %rd9;
	mov.u32 	%r108, %ctaid.x;
	mov.u32 	%r109, %ntid.x;
	mul.lo.s32 	%r110, %r108, %r109;
	mov.u32 	%r111, %tid.x;
	neg.s32 	%r112, %r111;
	setp.ne.s32 	%p1, %r110, %r112;
	@%p1 bra 	$L__BB0_52;
	ld.global.v2.u32 	{%r568, %r567}, [%rd4];
	ld.global.v2.u32 	{%r566, %r565}, [%rd4+8];
	ld.global.v2.u32 	{%r564, %r563}, [%rd4+16];
	ld.global.v2.u32 	{%r7, %r8}, [%rd4+24];
	ld.global.f32 	%f1, [%rd4+32];
	ld.global.f64 	%fd1, [%rd4+40];
	setp.lt.s32 	%p2, %r104, 1;
	@%p2 bra 	$L__BB0_14;
	setp.lt.u32 	%p3, %r104, 16;
	mov.b32 	%r518, 0;
	@%p3 bra 	$L__BB0_5;
	and.b32  	%r518, %r104, 2147483632;
	neg.s32 	%r524, %r518;
	mov.b32 	%r523, 7;
$L__BB0_4:
	.pragma "nounroll";
	add.s32 	%r116, %r523, -7;
	shr.u32 	%r117, %r116, 5;
	and.b32  	%r118, %r116, 16;
	mov.b32 	%r119, 1;
	shl.b32 	%r120, %r119, %r118;
	mul.wide.u32 	%rd16, %r117, 4;
	add.s64 	%rd17, %rd1, %rd16;
	ld.global.u32 	%r121, [%rd17];
	add.s32 	%r122, %r523, -6;
	and.b32  	%r123, %r122, 17;
	shl.b32 	%r124, %r119, %r123;
	or.b32  	%r125, %r120, %r124;
	add.s32 	%r126, %r523, -5;
	and.b32  	%r127, %r126, 18;
	shl.b32 	%r128, %r119, %r127;
	or.b32  	%r129, %r125, %r128;
	add.s32 	%r130, %r523, -4;
	and.b32  	%r131, %r130, 19;
	shl.b32 	%r132, %r119, %r131;
	or.b32  	%r133, %r129, %r132;
	add.s32 	%r134, %r523, -3;
	and.b32  	%r135, %r134, 20;
	shl.b32 	%r136, %r119, %r135;
	or.b32  	%r137, %r133, %r136;
	add.s32 	%r138, %r523, -2;
	and.b32  	%r139, %r138, 21;
	shl.b32 	%r140, %r119, %r139;
	or.b32  	%r141, %r137, %r140;
	add.s32 	%r142, %r523, -1;
	and.b32  	%r143, %r142, 22;
	shl.b32 	%r144, %r119, %r143;
	or.b32  	%r145, %r141, %r144;
	add.s32 	%r146, %r523, 8;
	and.b32  	%r147, %r523, 23;
	shl.b32 	%r148, %r119, %r147;
	or.b32  	%r149, %r145, %r148;
	add.s32 	%r150, %r523, 1;
	and.b32  	%r151, %r150, 24;
	shl.b32 	%r152, %r119, %r151;
	or.b32  	%r153, %r149, %r152;
	add.s32 	%r154, %r523, 2;
	and.b32  	%r155, %r154, 25;
	shl.b32 	%r156, %r119, %r155;
	or.b32  	%r157, %r153, %r156;
	add.s32 	%r158, %r523, 3;
	and.b32  	%r159, %r158, 26;
	shl.b32 	%r160, %r119, %r159;
	or.b32  	%r161, %r157, %r160;
	add.s32 	%r162, %r523, 4;
	and.b32  	%r163, %r162, 27;
	shl.b32 	%r164, %r119, %r163;
	or.b32  	%r165, %r161, %r164;
	add.s32 	%r166, %r523, 5;
	and.b32  	%r167, %r166, 28;
	shl.b32 	%r168, %r119, %r167;
	or.b32  	%r169, %r165, %r168;
	add.s32 	%r170, %r523, 6;
	and.b32  	%r171, %r170, 29;
	shl.b32 	%r172, %r119, %r171;
	or.b32  	%r173, %r169, %r172;
	add.s32 	%r174, %r523, 7;
	and.b32  	%r175, %r174, 30;
	shl.b32 	%r176, %r119, %r175;
	or.b32  	%r177, %r173, %r176;
	and.b32  	%r178, %r146, 31;
	shl.b32 	%r179, %r119, %r178;
	or.b32  	%r180, %r177, %r179;
	not.b32 	%r181, %r180;
	and.b32  	%r182, %r121, %r181;
	st.global.u32 	[%rd17], %r182;
	add.s32 	%r524, %r524, 16;
	add.s32 	%r523, %r523, 16;
	setp.eq.s32 	%p4, %r524, 0;
	@%p4 bra 	$L__BB0_5;
	bra.uni 	$L__BB0_4;
$L__BB0_5:
	and.b32  	%r11, %r104, 15;
	setp.eq.s32 	%p5, %r11, 0;
	@%p5 bra 	$L__BB0_14;
	setp.lt.u32 	%p6, %r11, 8;
	@%p6 bra 	$L__BB0_8;
	shr.u32 	%r183, %r518, 5;
	and.b32  	%r184, %r518, 31;
	mov.b32 	%r185, 1;
	shl.b32 	%r186, %r185, %r184;
	not.b32 	%r187, %r186;
	mul.wide.u32 	%rd18, %r183, 4;
	add.s64 	%rd19, %rd1, %rd18;
	ld.global.u32 	%r188, [%rd19];
	and.b32  	%r189, %r188, %r187;
	st.global.u32 	[%rd19], %r189;
	add.s32 	%r190, %r518, 1;
	shr.u32 	%r191, %r190, 5;
	and.b32  	%r192, %r190, 31;
	shl.b32 	%r193, %r185, %r192;
	not.b32 	%r194, %r193;
	mul.wide.u32 	%rd20, %r191, 4;
	add.s64 	%rd21, %rd1, %rd20;
	ld.global.u32 	%r195, [%rd21];
	and.b32  	%r196, %r195, %r194;
	st.global.u32 	[%rd21], %r196;
	add.s32 	%r197, %r518, 2;
	shr.u32 	%r198, %r197, 5;
	and.b32  	%r199, %r197, 31;
	shl.b32 	%r200, %r185, %r199;
	not.b32 	%r201, %r200;
	mul.wide.u32 	%rd22, %r198, 4;
	add.s64 	%rd23, %rd1, %rd22;
	ld.global.u32 	%r202, [%rd23];
	and.b32  	%r203, %r202, %r201;
	st.global.u32 	[%rd23], %r203;
	add.s32 	%r204, %r518, 3;
	shr.u32 	%r205, %r204, 5;
	and.b32  	%r206, %r204, 31;
	shl.b32 	%r207, %r185, %r206;
	not.b32 	%r208, %r207;
	mul.wide.u32 	%rd24, %r205, 4;
	add.s64 	%rd25, %rd1, %rd24;
	ld.global.u32 	%r209, [%rd25];
	and.b32  	%r210, %r209, %r208;
	st.global.u32 	[%rd25], %r210;
	add.s32 	%r211, %r518, 4;
	shr.u32 	%r212, %r211, 5;
	and.b32  	%r213, %r211, 31;
	shl.b32 	%r214, %r185, %r213;
	not.b32 	%r215, %r214;
	mul.wide.u32 	%rd26, %r212, 4;
	add.s64 	%rd27, %rd1, %rd26;
	ld.global.u32 	%r216, [%rd27];
	and.b32  	%r217, %r216, %r215;
	st.global.u32 	[%rd27], %r217;
	add.s32 	%r218, %r518, 5;
	shr.u32 	%r219, %r218, 5;
	and.b32  	%r220, %r218, 31;
	shl.b32 	%r221, %r185, %r220;
	not.b32 	%r222, %r221;
	mul.wide.u32 	%rd28, %r219, 4;
	add.s64 	%rd29, %rd1, %rd28;
	ld.global.u32 	%r223, [%rd29];
	and.b32  	%r224, %r223, %r222;
	st.global.u32 	[%rd29], %r224;
	add.s32 	%r225, %r518, 6;
	shr.u32 	%r226, %r225, 5;
	and.b32  	%r227, %r225, 31;
	shl.b32 	%r228, %r185, %r227;
	not.b32 	%r229, %r228;
	mul.wide.u32 	%rd30, %r226, 4;
	add.s64 	%rd31, %rd1, %rd30;
	ld.global.u32 	%r230, [%rd31];
	and.b32  	%r231, %r230, %r229;
	st.global.u32 	[%rd31], %r231;
	add.s32 	%r232, %r518, 7;
	shr.u32 	%r233, %r232, 5;
	and.b32  	%r234, %r232, 31;
	shl.b32 	%r235, %r185, %r234;
	not.b32 	%r236, %r235;
	mul.wide.u32 	%rd32, %r233, 4;
	add.s64 	%rd33, %rd1, %rd32;
	ld.global.u32 	%r237, [%rd33];
	and.b32  	%r238, %r237, %r236;
	st.global.u32 	[%rd33], %r238;
	add.s32 	%r518, %r518, 8;
$L__BB0_8:
	and.b32  	%r14, %r104, 7;
	setp.eq.s32 	%p7, %r14, 0;
	@%p7 bra 	$L__BB0_14;
	setp.lt.u32 	%p8, %r14, 4;
	@%p8 bra 	$L__BB0_11;
	shr.u32 	%r239, %r518, 5;
	and.b32  	%r240, %r518, 31;
	mov.b32 	%r241, 1;
	shl.b32 	%r242, %r241, %r240;
	not.b32 	%r243, %r242;
	mul.wide.u32 	%rd34, %r239, 4;
	add.s64 	%rd35, %rd1, %rd34;
	ld.global.u32 	%r244, [%rd35];
	and.b32  	%r245, %r244, %r243;
	st.global.u32 	[%rd35], %r245;
	add.s32 	%r246, %r518, 1;
	shr.u32 	%r247, %r246, 5;
	and.b32  	%r248, %r246, 31;
	shl.b32 	%r249, %r241, %r248;
	not.b32 	%r250, %r249;
	mul.wide.u32 	%rd36, %r247, 4;
	add.s64 	%rd37, %rd1, %rd36;
	ld.global.u32 	%r251, [%rd37];
	and.b32  	%r252, %r251, %r250;
	st.global.u32 	[%rd37], %r252;
	add.s32 	%r253, %r518, 2;
	shr.u32 	%r254, %r253, 5;
	and.b32  	%r255, %r253, 31;
	shl.b32 	%r256, %r241, %r255;
	not.b32 	%r257, %r256;
	mul.wide.u32 	%rd38, %r254, 4;
	add.s64 	%rd39, %rd1, %rd38;
	ld.global.u32 	%r258, [%rd39];
	and.b32  	%r259, %r258, %r257;
	st.global.u32 	[%rd39], %r259;
	add.s32 	%r260, %r518, 3;
	shr.u32 	%r261, %r260, 5;
	and.b32  	%r262, %r260, 31;
	shl.b32 	%r263, %r241, %r262;
	not.b32 	%r264, %r263;
	mul.wide.u32 	%rd40, %r261, 4;
	add.s64 	%rd41, %rd1, %rd40;
	ld.global.u32 	%r265, [%rd41];
	and.b32  	%r266, %r265, %r264;
	st.global.u32 	[%rd41], %r266;
	add.s32 	%r518, %r518, 4;
$L__BB0_11:
	and.b32  	%r17, %r104, 3;
	setp.eq.s32 	%p9, %r17, 0;
	@%p9 bra 	$L__BB0_14;
	neg.s32 	%r521, %r17;
$L__BB0_13:
	.pragma "nounroll";
	shr.u32 	%r267, %r518, 5;
	and.b32  	%r268, %r518, 31;
	mov.b32 	%r269, 1;
	shl.b32 	%r270, %r269, %r268;
	not.b32 	%r271, %r270;
	mul.wide.u32 	%rd42, %r267, 4;
	add.s64 	%rd43, %rd1, %rd42;
	ld.global.u32 	%r272, [%rd43];
	and.b32  	%r273, %r272, %r271;
	st.global.u32 	[%rd43], %r273;
	add.s32 	%r518, %r518, 1;
	add.s32 	%r521, %r521, 1;
	setp.ne.s32 	%p10, %r521, 0;
	@%p10 bra 	$L__BB0_13;
$L__BB0_14:
	shl.b32 	%r274, %r104, 1;
	setp.ge.s32 	%p11, %r104, %r274;
	@%p11 bra 	$L__BB0_27;
	add.s32 	%r275, %r104, -1;
	setp.lt.u32 	%p12, %r275, 7;
	mov.u32 	%r528, %r104;
	@%p12 bra 	$L__BB0_19;
	add.s32 	%r526, %r104, 3;
	and.b32  	%r276, %r104, -8;
	neg.s32 	%r525, %r276;
$L__BB0_17:
	.pragma "nounroll";
	add.s32 	%r277, %r526, -3;
	shr.s32 	%r278, %r277, 31;
	shr.u32 	%r279, %r278, 27;
	add.s32 	%r280, %r277, %r279;
	shr.s32 	%r281, %r280, 5;
	and.b32  	%r282, %r277, 31;
	mov.b32 	%r283, 1;
	shl.b32 	%r284, %r283, %r282;
	mul.wide.s32 	%rd44, %r281, 4;
	add.s64 	%rd45, %rd1, %rd44;
	ld.global.u32 	%r285, [%rd45];
	or.b32  	%r286, %r285, %r284;
	st.global.u32 	[%rd45], %r286;
	add.s32 	%r287, %r526, -2;
	shr.s32 	%r288, %r287, 31;
	shr.u32 	%r289, %r288, 27;
	add.s32 	%r290, %r287, %r289;
	shr.s32 	%r291, %r290, 5;
	and.b32  	%r292, %r287, 31;
	shl.b32 	%r293, %r283, %r292;
	mul.wide.s32 	%rd46, %r291, 4;
	add.s64 	%rd47, %rd1, %rd46;
	ld.global.u32 	%r294, [%rd47];
	or.b32  	%r295, %r294, %r293;
	st.global.u32 	[%rd47], %r295;
	add.s32 	%r296, %r526, -1;
	shr.s32 	%r297, %r296, 31;
	shr.u32 	%r298, %r297, 27;
	add.s32 	%r299, %r296, %r298;
	shr.s32 	%r300, %r299, 5;
	and.b32  	%r301, %r296, 31;
	shl.b32 	%r302, %r283, %r301;
	mul.wide.s32 	%rd48, %r300, 4;
	add.s64 	%rd49, %rd1, %rd48;
	ld.global.u32 	%r303, [%rd49];
	or.b32  	%r304, %r303, %r302;
	st.global.u32 	[%rd49], %r304;
	add.s32 	%r305, %r526, 4;
	shr.s32 	%r306, %r526, 31;
	shr.u32 	%r307, %r306, 27;
	add.s32 	%r308, %r526, %r307;
	shr.s32 	%r309, %r308, 5;
	and.b32  	%r310, %r526, 31;
	shl.b32 	%r311, %r283, %r310;
	mul.wide.s32 	%rd50, %r309, 4;
	add.s64 	%rd51, %rd1, %rd50;
	ld.global.u32 	%r312, [%rd51];
	or.b32  	%r313, %r312, %r311;
	st.global.u32 	[%rd51], %r313;
	add.s32 	%r314, %r526, 1;
	shr.s32 	%r315, %r314, 31;
	shr.u32 	%r316, %r315, 27;
	add.s32 	%r317, %r314, %r316;
	shr.s32 	%r318, %r317, 5;
	and.b32  	%r319, %r314, 31;
	shl.b32 	%r320, %r283, %r319;
	mul.wide.s32 	%rd52, %r318, 4;
	add.s64 	%rd53, %rd1, %rd52;
	ld.global.u32 	%r321, [%rd53];
	or.b32  	%r322, %r321, %r320;
	st.global.u32 	[%rd53], %r322;
	add.s32 	%r323, %r526, 2;
	shr.s32 	%r324, %r323, 31;
	shr.u32 	%r325, %r324, 27;
	add.s32 	%r326, %r323, %r325;
	shr.s32 	%r327, %r326, 5;
	and.b32  	%r328, %r323, 31;
	shl.b32 	%r329, %r283, %r328;
	mul.wide.s32 	%rd54, %r327, 4;
	add.s64 	%rd55, %rd1, %rd54;
	ld.global.u32 	%r330, [%rd55];
	or.b32  	%r331, %r330, %r329;
	st.global.u32 	[%rd55], %r331;
	add.s32 	%r332, %r526, 3;
	shr.s32 	%r333, %r332, 31;
	shr.u32 	%r334, %r333, 27;
	add.s32 	%r335, %r332, %r334;
	shr.s32 	%r336, %r335, 5;
	and.b32  	%r337, %r332, 31;
	shl.b32 	%r338, %r283, %r337;
	mul.wide.s32 	%rd56, %r336, 4;
	add.s64 	%rd57, %rd1, %rd56;
	ld.global.u32 	%r339, [%rd57];
	or.b32  	%r340, %r339, %r338;
	st.global.u32 	[%rd57], %r340;
	shr.s32 	%r341, %r305, 31;
	shr.u32 	%r342, %r341, 27;
	add.s32 	%r343, %r305, %r342;
	shr.s32 	%r344, %r343, 5;
	and.b32  	%r345, %r305, 31;
	shl.b32 	%r346, %r283, %r345;
	mul.wide.s32 	%rd58, %r344, 4;
	add.s64 	%rd59, %rd1, %rd58;
	ld.global.u32 	%r347, [%rd59];
	or.b32  	%r348, %r347, %r346;
	st.global.u32 	[%rd59], %r348;
	add.s32 	%r526, %r526, 8;
	add.s32 	%r525, %r525, 8;
	setp.ne.s32 	%p13, %r525, 0;
	@%p13 bra 	$L__BB0_17;
	add.s32 	%r528, %r526, -3;
$L__BB0_19:
	and.b32  	%r36, %r104, 7;
	setp.eq.s32 	%p14, %r36, 0;
	@%p14 bra 	$L__BB0_27;
	setp.lt.u32 	%p15, %r36, 4;
	@%p15 bra 	$L__BB0_22;
	shr.s32 	%r349, %r528, 31;
	shr.u32 	%r350, %r349, 27;
	add.s32 	%r351, %r528, %r350;
	shr.s32 	%r352, %r351, 5;
	and.b32  	%r353, %r528, 31;
	mov.b32 	%r354, 1;
	shl.b32 	%r355, %r354, %r353;
	mul.wide.s32 	%rd60, %r352, 4;
	add.s64 	%rd61, %rd1, %rd60;
	ld.global.u32 	%r356, [%rd61];
	or.b32  	%r357, %r356, %r355;
	st.global.u32 	[%rd61], %r357;
	add.s32 	%r358, %r528, 1;
	shr.s32 	%r359, %r358, 31;
	shr.u32 	%r360, %r359, 27;
	add.s32 	%r361, %r358, %r360;
	shr.s32 	%r362, %r361, 5;
	and.b32  	%r363, %r358, 31;
	shl.b32 	%r364, %r354, %r363;
	mul.wide.s32 	%rd62, %r362, 4;
	add.s64 	%rd63, %rd1, %rd62;
	ld.global.u32 	%r365, [%rd63];
	or.b32  	%r366, %r365, %r364;
	st.global.u32 	[%rd63], %r366;
	add.s32 	%r367, %r528, 2;
	shr.s32 	%r368, %r367, 31;
	shr.u32 	%r369, %r368, 27;
	add.s32 	%r370, %r367, %r369;
	shr.s32 	%r371, %r370, 5;
	and.b32  	%r372, %r367, 31;
	shl.b32 	%r373, %r354, %r372;
	mul.wide.s32 	%rd64, %r371, 4;
	add.s64 	%rd65, %rd1, %rd64;
	ld.global.u32 	%r374, [%rd65];
	or.b32  	%r375, %r374, %r373;
	st.global.u32 	[%rd65], %r375;
	add.s32 	%r376, %r528, 3;
	shr.s32 	%r377, %r376, 31;
	shr.u32 	%r378, %r377, 27;
	add.s32 	%r379, %r376, %r378;
	shr.s32 	%r380, %r379, 5;
	and.b32  	%r381, %r376, 31;
	shl.b32 	%r382, %r354, %r381;
	mul.wide.s32 	%rd66, %r380, 4;
	add.s64 	%rd67, %rd1, %rd66;
	ld.global.u32 	%r383, [%rd67];
	or.b32  	%r384, %r383, %r382;
	st.global.u32 	[%rd67], %r384;
	add.s32 	%r528, %r528, 4;
$L__BB0_22:
	and.b32  	%r39, %r104, 3;
	setp.eq.s32 	%p16, %r39, 0;
	@%p16 bra 	$L__BB0_27;
	setp.eq.s32 	%p17, %r39, 1;
	@%p17 bra 	$L__BB0_25;
	shr.s32 	%r385, %r528, 31;
	shr.u32 	%r386, %r385, 27;
	add.s32 	%r387, %r528, %r386;
	shr.s32 	%r388, %r387, 5;
	and.b32  	%r389, %r528, 31;
	mov.b32 	%r390, 1;
	shl.b32 	%r391, %r390, %r389;
	mul.wide.s32 	%rd68, %r388, 4;
	add.s64 	%rd69, %rd1, %rd68;
	ld.global.u32 	%r392, [%rd69];
	or.b32  	%r393, %r392, %r391;
	st.global.u32 	[%rd69], %r393;
	add.s32 	%r394, %r528, 1;
	shr.s32 	%r395, %r394, 31;
	shr.u32 	%r396, %r395, 27;
	add.s32 	%r397, %r394, %r396;
	shr.s32 	%r398, %r397, 5;
	and.b32  	%r399, %r394, 31;
	shl.b32 	%r400, %r390, %r399;
	mul.wide.s32 	%rd70, %r398, 4;
	add.s64 	%rd71, %rd1, %rd70;
	ld.global.u32 	%r401, [%rd71];
	or.b32  	%r402, %r401, %r400;
	st.global.u32 	[%rd71], %r402;
	add.s32 	%r528, %r528, 2;
$L__BB0_25:
	and.b32  	%r403, %r104, 1;
	setp.eq.b32 	%p18, %r403, 1;
	not.pred 	%p19, %p18;
	@%p19 bra 	$L__BB0_27;
	shr.s32 	%r404, %r528, 31;
	shr.u32 	%r405, %r404, 27;
	add.s32 	%r406, %r528, %r405;
	shr.s32 	%r407, %r406, 5;
	and.b32  	%r408, %r528, 31;
	mov.b32 	%r409, 1;
	shl.b32 	%r410, %r409, %r408;
	mul.wide.s32 	%rd72, %r407, 4;
	add.s64 	%rd73, %rd1, %rd72;
	ld.global.u32 	%r411, [%rd73];
	or.b32  	%r412, %r411, %r410;
	st.global.u32 	[%rd73], %r412;
$L__BB0_27:
	ld.param.u32 	%r516, [produce_autoencoder_example_param_10];
	ld.param.u64 	%rd126, [produce_autoencoder_example_param_6];
	ld.param.u32 	%r513, [produce_autoencoder_example_param_5];
	ld.param.u64 	%rd125, [produce_autoencoder_example_param_1];
	cvta.to.global.u64 	%rd74, %rd125;
	mul.wide.s32 	%rd75, %r516, 4;
	add.s64 	%rd5, %rd74, %rd75;
	ld.global.u32 	%r413, [%rd5];
	add.s32 	%r414, %r413, 1;
	cvta.to.global.u64 	%rd76, %rd126;
	mul.wide.u32 	%rd77, %r414, 4;
	add.s64 	%rd78, %rd76, %rd77;
	ld.global.u32 	%r415, [%rd78];
	mul.wide.u32 	%rd79, %r413, 4;
	add.s64 	%rd80, %rd76, %rd79;
	ld.global.u32 	%r416, [%rd80];
	setp.ne.s32 	%p20, %r415, %r416;
	sub.s32 	%r417, %r415, %r416;
	setp.ne.s32 	%p21, %r417, %r513;
	and.pred  	%p22, %p20, %p21;
	@%p22 bra 	$L__BB0_34;
	setp.lt.s32 	%p37, %r107, 1;
	@%p37 bra 	$L__BB0_33;
	mov.b32 	%r530, 0;
	mov.u32 	%r536, %r567;
$L__BB0_30:
	mov.u32 	%r567, %r566;
	mov.u32 	%r566, %r565;
	mov.u32 	%r565, %r564;
	mov.u32 	%r564, %r563;
	ld.param.u32 	%r515, [produce_autoencoder_example_param_5];
	shr.u32 	%r488, %r536, 2;
	xor.b32  	%r489, %r488, %r536;
	shl.b32 	%r490, %r564, 4;
	shl.b32 	%r491, %r489, 1;
	xor.b32  	%r492, %r490, %r491;
	xor.b32  	%r493, %r492, %r564;
	xor.b32  	%r563, %r493, %r489;
	add.s32 	%r568, %r568, 362437;
	add.s32 	%r494, %r563, %r568;
	rem.u32 	%r495, %r494, %r515;
	mul.wide.s32 	%rd115, %r495, 4;
	add.s64 	%rd6, %rd3, %rd115;
	ld.global.u32 	%r537, [%rd6];
	ld.global.u32 	%r496, [%rd6+4];
	setp.ge.u32 	%p38, %r537, %r496;
	@%p38 bra 	$L__BB0_32;
$L__BB0_31:
	mul.wide.s32 	%rd116, %r537, 4;
	add.s64 	%rd117, %rd2, %rd116;
	ld.global.u32 	%r497, [%rd117];
	shr.u32 	%r498, %r497, 5;
	and.b32  	%r499, %r497, 31;
	mov.b32 	%r500, 1;
	shl.b32 	%r501, %r500, %r499;
	mul.wide.u32 	%rd118, %r498, 4;
	add.s64 	%rd119, %rd1, %rd118;
	ld.global.u32 	%r502, [%rd119];
	or.b32  	%r503, %r501, %r502;
	st.global.u32 	[%rd119], %r503;
	ld.global.u32 	%r504, [%rd117];
	add.s32 	%r505, %r504, %r104;
	shr.u32 	%r506, %r505, 5;
	and.b32  	%r507, %r505, 31;
	shl.b32 	%r508, %r500, %r507;
	not.b32 	%r509, %r508;
	mul.wide.u32 	%rd120, %r506, 4;
	add.s64 	%rd121, %rd1, %rd120;
	ld.global.u32 	%r510, [%rd121];
	and.b32  	%r511, %r510, %r509;
	st.global.u32 	[%rd121], %r511;
	add.s32 	%r537, %r537, 1;
	ld.global.u32 	%r512, [%rd6+4];
	setp.lt.u32 	%p39, %r537, %r512;
	@%p39 bra 	$L__BB0_31;
$L__BB0_32:
	add.s32 	%r530, %r530, 1;
	setp.ne.s32 	%p40, %r530, %r107;
	mov.u32 	%r536, %r567;
	@%p40 bra 	$L__BB0_30;
$L__BB0_33:
	ld.param.u64 	%rd124, [produce_autoencoder_example_param_0];
	cvta.to.global.u64 	%rd122, %rd124;
	st.global.v2.u32 	[%rd122], {%r568, %r567};
	st.global.v2.u32 	[%rd122+8], {%r566, %r565};
	st.global.v2.u32 	[%rd122+16], {%r564, %r563};
	st.global.v2.u32 	[%rd122+24], {%r7, %r8};
	st.global.f32 	[%rd122+32], %f1;
	st.global.f64 	[%rd122+40], %fd1;
	bra.uni 	$L__BB0_52;
$L__BB0_34:
	ld.param.u32 	%r517, [produce_autoencoder_example_param_11];
	setp.eq.s32 	%p23, %r517, 0;
	@%p23 bra 	$L__BB0_40;
	setp.lt.s32 	%p24, %r107, 1;
	@%p24 bra 	$L__BB0_51;
	mov.b32 	%r544, 0;
	mov.u32 	%r550, %r567;
$L__BB0_37:
	mov.u32 	%r567, %r566;
	mov.u32 	%r566, %r565;
	mov.u32 	%r565, %r564;
	mov.u32 	%r564, %r563;
	ld.param.u64 	%rd129, [produce_autoencoder_example_param_7];
	ld.param.u64 	%rd127, [produce_autoencoder_example_param_6];
	ld.global.u32 	%r419, [%rd5];
	cvta.to.global.u64 	%rd81, %rd127;
	mul.wide.u32 	%rd82, %r419, 4;
	add.s64 	%rd83, %rd81, %rd82;
	ld.global.u32 	%r420, [%rd83];
	shr.u32 	%r421, %r550, 2;
	xor.b32  	%r422, %r421, %r550;
	shl.b32 	%r423, %r564, 4;
	shl.b32 	%r424, %r422, 1;
	xor.b32  	%r425, %r423, %r424;
	xor.b32  	%r426, %r425, %r564;
	xor.b32  	%r563, %r426, %r422;
	add.s32 	%r568, %r568, 362437;
	add.s32 	%r427, %r563, %r568;
	add.s32 	%r428, %r419, 1;
	mul.wide.u32 	%rd84, %r428, 4;
	add.s64 	%rd85, %rd81, %rd84;
	ld.global.u32 	%r429, [%rd85];
	sub.s32 	%r430, %r429, %r420;
	rem.u32 	%r431, %r427, %r430;
	add.s32 	%r432, %r431, %r420;
	cvta.to.global.u64 	%rd86, %rd129;
	mul.wide.s32 	%rd87, %r432, 4;
	add.s64 	%rd88, %rd86, %rd87;
	ld.global.u32 	%r433, [%rd88];
	mul.wide.s32 	%rd89, %r433, 4;
	add.s64 	%rd7, %rd3, %rd89;
	ld.global.u32 	%r551, [%rd7];
	ld.global.u32 	%r434, [%rd7+4];
	setp.ge.u32 	%p25, %r551, %r434;
	@%p25 bra 	$L__BB0_39;
$L__BB0_38:
	mul.wide.s32 	%rd90, %r551, 4;
	add.s64 	%rd91, %rd2, %rd90;
	ld.global.u32 	%r435, [%rd91];
	shr.u32 	%r436, %r435, 5;
	and.b32  	%r437, %r435, 31;
	mov.b32 	%r438, 1;
	shl.b32 	%r439, %r438, %r437;
	mul.wide.u32 	%rd92, %r436, 4;
	add.s64 	%rd93, %rd1, %rd92;
	ld.global.u32 	%r440, [%rd93];
	or.b32  	%r441, %r439, %r440;
	st.global.u32 	[%rd93], %r441;
	ld.global.u32 	%r442, [%rd91];
	add.s32 	%r443, %r442, %r104;
	shr.u32 	%r444, %r443, 5;
	and.b32  	%r445, %r443, 31;
	shl.b32 	%r446, %r438, %r445;
	not.b32 	%r447, %r446;
	mul.wide.u32 	%rd94, %r444, 4;
	add.s64 	%rd95, %rd1, %rd94;
	ld.global.u32 	%r448, [%rd95];
	and.b32  	%r449, %r448, %r447;
	st.global.u32 	[%rd95], %r449;
	add.s32 	%r551, %r551, 1;
	ld.global.u32 	%r450, [%rd7+4];
	setp.lt.u32 	%p26, %r551, %r450;
	@%p26 bra 	$L__BB0_38;
$L__BB0_39:
	add.s32 	%r544, %r544, 1;
	setp.eq.s32 	%p27, %r544, %r107;
	mov.u32 	%r550, %r567;
	@%p27 bra 	$L__BB0_51;
	bra.uni 	$L__BB0_37;
$L__BB0_40:
	setp.lt.s32 	%p28, %r107, 1;
	@%p28 bra 	$L__BB0_51;
	mov.b32 	%r552, 0;
	mov.u32 	%r558, %r567;
$L__BB0_42:
	mov.u32 	%r567, %r566;
	mov.u32 	%r566, %r565;
	mov.u32 	%r565, %r564;
	mov.u32 	%r564, %r563;
	ld.param.u64 	%rd128, [produce_autoencoder_example_param_6];
	ld.param.u32 	%r514, [produce_autoencoder_example_param_5];
	shr.u32 	%r452, %r558, 2;
	xor.b32  	%r453, %r452, %r558;
	shl.b32 	%r454, %r564, 4;
	shl.b32 	%r455, %r453, 1;
	xor.b32  	%r456, %r454, %r455;
	xor.b32  	%r457, %r456, %r564;
	xor.b32  	%r563, %r457, %r453;
	add.s32 	%r568, %r568, 362437;
	add.s32 	%r458, %r563, %r568;
	rem.u32 	%r83, %r458, %r514;
	ld.global.u32 	%r459, [%rd5];
	cvta.to.global.u64 	%rd96, %rd128;
	mul.wide.u32 	%rd97, %r459, 4;
	add.s64 	%rd98, %rd96, %rd97;
	ld.global.u32 	%r84, [%rd98];
	add.s32 	%r460, %r459, 1;
	mul.wide.u32 	%rd99, %r460, 4;
	add.s64 	%rd100, %rd96, %rd99;
	ld.global.u32 	%r461, [%rd100];
	not.b32 	%r462, %r84;
	add.s32 	%r559, %r461, %r462;
	setp.lt.s32 	%p29, %r559, 0;
	@%p29 bra 	$L__BB0_47;
	mov.b32 	%r560, 0;
	cvt.u64.u32 	%rd102, %r84;
$L__BB0_44:
	ld.param.u64 	%rd130, [produce_autoencoder_example_param_7];
	sub.s32 	%r464, %r559, %r560;
	shr.u32 	%r465, %r464, 31;
	add.s32 	%r466, %r464, %r465;
	shr.s32 	%r467, %r466, 1;
	add.s32 	%r88, %r467, %r560;
	cvt.s64.s32 	%rd101, %r88;
	add.s64 	%rd103, %rd101, %rd102;
	cvta.to.global.u64 	%rd104, %rd130;
	shl.b64 	%rd105, %rd103, 2;
	add.s64 	%rd106, %rd104, %rd105;
	ld.global.u32 	%r89, [%rd106];
	setp.eq.s32 	%p30, %r89, %r83;
	@%p30 bra 	$L__BB0_46;
	setp.lt.u32 	%p31, %r89, %r83;
	add.s32 	%r468, %r88, 1;
	add.s32 	%r469, %r88, -1;
	selp.b32 	%r560, %r468, %r560, %p31;
	selp.b32 	%r559, %r559, %r469, %p31;
	setp.gt.s32 	%p32, %r560, %r559;
	@%p32 bra 	$L__BB0_47;
	bra.uni 	$L__BB0_44;
$L__BB0_46:
	setp.ne.s32 	%p33, %r88, -1;
	@%p33 bra 	$L__BB0_50;
$L__BB0_47:
	mul.wide.s32 	%rd107, %r83, 4;
	add.s64 	%rd8, %rd3, %rd107;
	ld.global.u32 	%r561, [%rd8];
	ld.global.u32 	%r470, [%rd8+4];
	setp.ge.u32 	%p34, %r561, %r470;
	@%p34 bra 	$L__BB0_49;
$L__BB0_48:
	mul.wide.s32 	%rd108, %r561, 4;
	add.s64 	%rd109, %rd2, %rd108;
	ld.global.u32 	%r471, [%rd109];
	shr.u32 	%r472, %r471, 5;
	and.b32  	%r473, %r471, 31;
	mov.b32 	%r474, 1;
	shl.b32 	%r475, %r474, %r473;
	mul.wide.u32 	%rd110, %r472, 4;
	add.s64 	%rd111, %rd1, %rd110;
	ld.global.u32 	%r476, [%rd111];
	or.b32  	%r477, %r475, %r476;
	st.global.u32 	[%rd111], %r477;
	ld.global.u32 	%r478, [%rd109];
	add.s32 	%r479, %r478, %r104;
	shr.u32 	%r480, %r479, 5;
	and.b32  	%r481, %r479, 31;
	shl.b32 	%r482, %r474, %r481;
	not.b32 	%r483, %r482;
	mul.wide.u32 	%rd112, %r480, 4;
	add.s64 	%rd113, %rd1, %rd112;
	ld.global.u32 	%r484, [%rd113];
	and.b32  	%r485, %r484, %r483;
	st.global.u32 	[%rd113], %r485;
	add.s32 	%r561, %r561, 1;
	ld.global.u32 	%r486, [%rd8+4];
	setp.lt.u32 	%p35, %r561, %r486;
	@%p35 bra 	$L__BB0_48;
$L__BB0_49:
	add.s32 	%r552, %r552, 1;
$L__BB0_50:
	setp.lt.s32 	%p36, %r552, %r107;
	mov.u32 	%r558, %r567;
	@%p36 bra 	$L__BB0_42;
$L__BB0_51:
	ld.param.u64 	%rd123, [produce_autoencoder_example_param_0];
	cvta.to.global.u64 	%rd114, %rd123;
	st.global.v2.u32 	[%rd114], {%r568, %r567};
	st.global.v2.u32 	[%rd114+8], {%r566, %r565};
	st.global.v2.u32 	[%rd114+16], {%r564, %r563};
	st.global.v2.u32 	[%rd114+24], {%r7, %r8};
	st.global.f32 	[%rd114+32], %f1;
	st.global.f64 	[%rd114+40], %fd1;
$L__BB0_52:
	ret;

}
	// .globl	prepare_encode
.visible .entry prepare_encode(
	.param .u64 .ptr .align 1 prepare_encode_param_0,
	.param .u64 .ptr .align 1 prepare_encode_param_1,
	.param .u32 prepare_encode_param_2,
	.param .u32 prepare_encode_param_3,
	.param .u32 prepare_encode_param_4,
	.param .u32 prepare_encode_param_5,
	.param .u32 prepare_encode_param_6,
	.param .u32 prepare_encode_param_7,
	.param .u32 prepare_encode_param_8,
	.param .u32 prepare_encode_param_9
)
{
	.reg .pred 	%p<8>;
	.reg .b32 	%r<56>;
	.reg .b64 	%rd<11>;

	ld.param.u64 	%rd2, [prepare_encode_param_1];
	ld.param.u32 	%r13, [prepare_encode_param_2];
	ld.param.u32 	%r14, [prepare_encode_param_3];
	ld.param.u32 	%r15, [prepare_encode_param_4];
	ld.param.u32 	%r16, [prepare_encode_param_5];
	ld.param.u32 	%r17, [prepare_encode_param_6];
	ld.param.u32 	%r18, [prepare_encode_param_7];
	ld.param.u32 	%r19, [prepare_encode_param_8];
	ld.param.u32 	%r20, [prepare_encode_param_9];
	cvta.to.global.u64 	%rd1, %rd2;
	mov.u32 	%r21, %ctaid.x;
	mov.u32 	%r22, %ntid.x;
	mov.u32 	%r23, %tid.x;
	mad.lo.s32 	%r54, %r21, %r22, %r23;
	mov.u32 	%r24, %nctaid.x;
	mul.lo.s32 	%r2, %r22, %r24;
	mul.lo.s32 	%r25, %r17, %r16;
	sub.s32 	%r26, %r14, %r17;
	sub.s32 	%r27, %r15, %r18;
	add.s32 	%r28, %r27, %r26;
	mad.lo.s32 	%r29, %r25, %r18, %r28;
	add.s32 	%r30, %r29, %r20;
	setp.ne.s32 	%p1, %r19, 0;
	selp.u32 	%r31, 1, 0, %p1;
	shl.b32 	%r32, %r30, %r31;
	add.s32 	%r33, %r32, -1;
	shr.s32 	%r34, %r33, 31;
	shr.u32 	%r35, %r34, 27;
	add.s32 	%r36, %r33, %r35;
	shr.s32 	%r37, %r36, 5;
	mad.lo.s32 	%r38, %r13, %r26, %r13;
	mad.lo.s32 	%r39, %r38, %r27, %r38;
	mad.lo.s32 	%r3, %r39, %r37, %r39;
	setp.ge.s32 	%p2, %r54, %r3;
	@%p2 bra 	$L__BB1_7;
	add.s32 	%r40, %r54, %r2;
	max.s32 	%r41, %r3, %r40;
	setp.lt.s32 	%p3, %r40, %r3;
	selp.u32 	%r42, 1, 0, %p3;
	add.s32 	%r43, %r40, %r42;
	sub.s32 	%r44, %r41, %r43;
	div.u32 	%r45, %r44, %r2;
	add.s32 	%r4, %r45, %r42;
	and.b32  	%r46, %r4, 3;
	setp.eq.s32 	%p4, %r46, 3;
	@%p4 bra 	$L__BB1_4;
	add.s32 	%r47, %r4, 1;
	and.b32  	%r48, %r47, 3;
	neg.s32 	%r52, %r48;
$L__BB1_3:
	.pragma "nounroll";
	mul.wide.s32 	%rd3, %r54, 4;
	add.s64 	%rd4, %rd1, %rd3;
	mov.b32 	%r49, 0;
	st.global.u32 	[%rd4], %r49;
	add.s32 	%r54, %r54, %r2;
	add.s32 	%r52, %r52, 1;
	setp.ne.s32 	%p5, %r52, 0;
	@%p5 bra 	$L__BB1_3;
$L__BB1_4:
	setp.lt.u32 	%p6, %r4, 3;
	@%p6 bra 	$L__BB1_7;
	mul.wide.s32 	%rd7, %r2, 4;
	shl.b32 	%r51, %r2, 2;
$L__BB1_6:
	mul.wide.s32 	%rd5, %r54, 4;
	add.s64 	%rd6, %rd1, %rd5;
	mov.b32 	%r50, 0;
	st.global.u32 	[%rd6], %r50;
	add.s64 	%rd8, %rd6, %rd7;
	st.global.u32 	[%rd8], %r50;
	add.s64 	%rd9, %rd8, %rd7;
	st.global.u32 	[%rd9], %r50;
	add.s64 	%rd10, %rd9, %rd7;
	st.global.u32 	[%rd10], %r50;
	add.s32 	%r54, %r51, %r54;
	setp.lt.s32 	%p7, %r54, %r3;
	@%p7 bra 	$L__BB1_6;
$L__BB1_7:
	ret;

}
	// .globl	encode
.visible .entry encode(
	.param .u64 .ptr .align 1 encode_param_0,
	.param .u64 .ptr .align 1 encode_param_1,
	.param .u32 encode_param_2,
	.param .u32 encode_param_3,
	.param .u32 encode_param_4,
	.param .u32 encode_param_5,
	.param .u32 encode_param_6,
	.param .u32 encode_param_7,
	.param .u32 encode_param_8,
	.param .u32 encode_param_9
)
{
	.reg .pred 	%p<129>;
	.reg .b32 	%r<1288>;
	.reg .b64 	%rd<300>;

	ld.param.u64 	%rd6, [encode_param_0];
	ld.param.u64 	%rd5, [encode_param_1];
	ld.param.u32 	%r135, [encode_param_2];
	ld.param.u32 	%r136, [encode_param_3];
	ld.param.u32 	%r137, [encode_param_4];
	ld.param.u32 	%r138, [encode_param_5];
	ld.param.u32 	%r139, [encode_param_6];
	ld.param.u32 	%r140, [encode_param_7];
	ld.param.u32 	%r141, [encode_param_8];
	ld.param.u32 	%r142, [encode_param_9];
	cvta.to.global.u64 	%rd1, %rd6;
	mov.u32 	%r143, %ctaid.x;
	mov.u32 	%r144, %ntid.x;
	mov.u32 	%r145, %tid.x;
	mad.lo.s32 	%r1256, %r143, %r144, %r145;
	mul.lo.s32 	%r146, %r139, %r138;
	sub.s32 	%r2, %r136, %r139;
	sub.s32 	%r3, %r137, %r140;
	add.s32 	%r147, %r3, %r2;
	mad.lo.s32 	%r148, %r146, %r140, %r147;
	add.s32 	%r4, %r148, %r142;
	setp.ne.s32 	%p2, %r141, 0;
	selp.u32 	%r149, 1, 0, %p2;
	shl.b32 	%r150, %r4, %r149;
	add.s32 	%r151, %r150, -1;
	shr.s32 	%r152, %r151, 31;
	shr.u32 	%r153, %r152, 27;
	add.s32 	%r154, %r151, %r153;
	shr.s32 	%r155, %r154, 5;
	add.s32 	%r5, %r155, 1;
	setp.ge.s32 	%p3, %r1256, %r135;
	@%p3 bra 	$L__BB2_223;
	add.s32 	%r6, %r142, %r3;
	add.s32 	%r7, %r6, %r2;
	or.b32  	%r156, %r3, %r2;
	setp.lt.s32 	%p4, %r156, 0;
	@%p4 bra 	$L__BB2_223;
	ld.param.u32 	%r1254, [encode_param_4];
	add.s32 	%r8, %r2, 1;
	sub.s32 	%r158, %r1254, %r140;
	add.s32 	%r9, %r158, 1;
	add.s32 	%r10, %r142, -1;
	and.b32  	%r11, %r142, 7;
	add.s32 	%r12, %r11, -1;
	and.b32  	%r13, %r142, 3;
	not.b32 	%r159, %r140;
	add.s32 	%r14, %r1254, %r159;
	not.b32 	%r160, %r139;
	add.s32 	%r15, %r136, %r160;
	and.b32  	%r16, %r3, 7;
	and.b32  	%r17, %r3, 3;
	and.b32  	%r18, %r2, 7;
	and.b32  	%r19, %r2, 3;
	and.b32  	%r20, %r138, 7;
	add.s32 	%r21, %r20, -1;
	and.b32  	%r22, %r138, 3;
	and.b32  	%r23, %r142, 2147483640;
	and.b32  	%r24, %r142, 1;
	and.b32  	%r25, %r3, 2147483644;
	and.b32  	%r26, %r3, 2147483640;
	and.b32  	%r27, %r2, 2147483644;
	and.b32  	%r28, %r2, 2147483640;
	min.s32 	%r161, %r140, %r139;
	min.s32 	%r162, %r161, %r138;
	setp.lt.s32 	%p1, %r162, 1;
	and.b32  	%r29, %r138, 2147483644;
	and.b32  	%r30, %r138, 2147483640;
	and.b32  	%r31, %r138, 1;
	neg.s32 	%r32, %r23;
	add.s32 	%r163, %r142, %r1254;
	add.s32 	%r164, %r163, %r136;
	mad.lo.s32 	%r165, %r140, %r138, -1;
	mad.lo.s32 	%r166, %r139, %r165, %r164;
	sub.s32 	%r167, %r166, %r140;
	add.s32 	%r33, %r167, 3;
	cvta.to.global.u64 	%rd2, %rd5;
$L__BB2_3:
	ld.param.u32 	%r1255, [encode_param_4];
	mad.lo.s32 	%r169, %r2, %r3, %r2;
	add.s32 	%r170, %r3, %r169;
	mad.lo.s32 	%r171, %r5, %r170, %r5;
	mul.lo.s32 	%r1260, %r171, %r1256;
	mul.lo.s32 	%r172, %r1255, %r136;
	mul.lo.s32 	%r173, %r172, %r138;
	mul.lo.s32 	%r174, %r173, %r1256;
	cvt.u64.u32 	%rd3, %r174;
	mov.b32 	%r1257, 0;
$L__BB2_4:
	mov.b32 	%r1259, 0;
$L__BB2_5:
	setp.lt.s32 	%p5, %r142, 1;
	mul.wide.u32 	%rd7, %r1260, 4;
	add.s64 	%rd4, %rd2, %rd7;
	@%p5 bra 	$L__BB2_15;
	setp.lt.u32 	%p6, %r10, 7;
	mov.b32 	%r1262, 0;
	mov.u32 	%r1268, %r33;
	mov.u32 	%r1269, %r32;
	@%p6 bra 	$L__BB2_7;
	bra.uni 	$L__BB2_61;
$L__BB2_7:
	setp.eq.s32 	%p8, %r11, 0;
	@%p8 bra 	$L__BB2_15;
	setp.lt.u32 	%p9, %r12, 3;
	@%p9 bra 	$L__BB2_10;
	add.s32 	%r249, %r1262, %r4;
	shr.s32 	%r250, %r249, 31;
	shr.u32 	%r251, %r250, 27;
	add.s32 	%r252, %r249, %r251;
	shr.s32 	%r253, %r252, 5;
	and.b32  	%r254, %r249, 31;
	mov.b32 	%r255, 1;
	shl.b32 	%r256, %r255, %r254;
	mul.wide.s32 	%rd24, %r253, 4;
	add.s64 	%rd25, %rd4, %rd24;
	ld.global.u32 	%r257, [%rd25];
	or.b32  	%r258, %r257, %r256;
	st.global.u32 	[%rd25], %r258;
	add.s32 	%r259, %r249, 1;
	shr.s32 	%r260, %r259, 31;
	shr.u32 	%r261, %r260, 27;
	add.s32 	%r262, %r259, %r261;
	shr.s32 	%r263, %r262, 5;
	and.b32  	%r264, %r259, 31;
	shl.b32 	%r265, %r255, %r264;
	mul.wide.s32 	%rd26, %r263, 4;
	add.s64 	%rd27, %rd4, %rd26;
	ld.global.u32 	%r266, [%rd27];
	or.b32  	%r267, %r266, %r265;
	st.global.u32 	[%rd27], %r267;
	add.s32 	%r268, %r249, 2;
	shr.s32 	%r269, %r268, 31;
	shr.u32 	%r270, %r269, 27;
	add.s32 	%r271, %r268, %r270;
	shr.s32 	%r272, %r271, 5;
	and.b32  	%r273, %r268, 31;
	shl.b32 	%r274, %r255, %r273;
	mul.wide.s32 	%rd28, %r272, 4;
	add.s64 	%rd29, %rd4, %rd28;
	ld.global.u32 	%r275, [%rd29];
	or.b32  	%r276, %r275, %r274;
	st.global.u32 	[%rd29], %r276;
	add.s32 	%r277, %r249, 3;
	shr.s32 	%r278, %r277, 31;
	shr.u32 	%r279, %r278, 27;
	add.s32 	%r280, %r277, %r279;
	shr.s32 	%r281, %r280, 5;
	and.b32  	%r282, %r277, 31;
	shl.b32 	%r283, %r255, %r282;
	mul.wide.s32 	%rd30, %r281, 4;
	add.s64 	%rd31, %rd4, %rd30;
	ld.global.u32 	%r284, [%rd31];
	or.b32  	%r285, %r284, %r283;
	st.global.u32 	[%rd31], %r285;
	add.s32 	%r1262, %r1262, 4;
$L__BB2_10:
	setp.eq.s32 	%p10, %r13, 0;
	@%p10 bra 	$L__BB2_15;
	setp.eq.s32 	%p11, %r13, 1;
	@%p11 bra 	$L__BB2_13;
	add.s32 	%r286, %r1262, %r4;
	shr.s32 	%r287, %r286, 31;
	shr.u32 	%r288, %r287, 27;
	add.s32 	%r289, %r286, %r288;
	shr.s32 	%r290, %r289, 5;
	and.b32  	%r291, %r286, 31;
	mov.b32 	%r292, 1;
	shl.b32 	%r293, %r292, %r291;
	mul.wide.s32 	%rd32, %r290, 4;
	add.s64 	%rd33, %rd4, %rd32;
	ld.global.u32 	%r294, [%rd33];
	or.b32  	%r295, %r294, %r293;
	st.global.u32 	[%rd33], %r295;
	add.s32 	%r296, %r286, 1;
	shr.s32 	%r297, %r296, 31;
	shr.u32 	%r298, %r297, 27;
	add.s32 	%r299, %r296, %r298;
	shr.s32 	%r300, %r299, 5;
	and.b32  	%r301, %r296, 31;
	shl.b32 	%r302, %r292, %r301;
	mul.wide.s32 	%rd34, %r300, 4;
	add.s64 	%rd35, %rd4, %rd34;
	ld.global.u32 	%r303, [%rd35];
	or.b32  	%r304, %r303, %r302;
	st.global.u32 	[%rd35], %r304;
	add.s32 	%r1262, %r1262, 2;
$L__BB2_13:
	setp.eq.s32 	%p12, %r24, 0;
	@%p12 bra 	$L__BB2_15;
	add.s32 	%r305, %r1262, %r4;
	shr.s32 	%r306, %r305, 31;
	shr.u32 	%r307, %r306, 27;
	add.s32 	%r308, %r305, %r307;
	shr.s32 	%r309, %r308, 5;
	and.b32  	%r310, %r305, 31;
	mov.b32 	%r311, 1;
	shl.b32 	%r312, %r311, %r310;
	mul.wide.s32 	%rd36, %r309, 4;
	add.s64 	%rd37, %rd4, %rd36;
	ld.global.u32 	%r313, [%rd37];
	or.b32  	%r314, %r313, %r312;
	st.global.u32 	[%rd37], %r314;
$L__BB2_15:
	setp.eq.s32 	%p13, %r3, 0;
	@%p13 bra 	$L__BB2_74;
	setp.ne.s32 	%p14, %r141, 0;
	@%p14 bra 	$L__BB2_57;
	setp.lt.u32 	%p27, %r14, 7;
	mov.b32 	%r1266, 0;
	@%p27 bra 	$L__BB2_36;
	mov.b32 	%r1264, 0;
$L__BB2_19:
	.pragma "nounroll";
	add.s32 	%r46, %r1264, %r142;
	setp.le.u32 	%p28, %r1257, %r1264;
	@%p28 bra 	$L__BB2_21;
	shr.s32 	%r457, %r46, 31;
	shr.u32 	%r458, %r457, 27;
	add.s32 	%r459, %r46, %r458;
	shr.s32 	%r460, %r459, 5;
	and.b32  	%r461, %r46, 31;
	mov.b32 	%r462, 1;
	shl.b32 	%r463, %r462, %r461;
	mul.wide.s32 	%rd66, %r460, 4;
	add.s64 	%rd67, %rd4, %rd66;
	ld.global.u32 	%r464, [%rd67];
	or.b32  	%r465, %r464, %r463;
	st.global.u32 	[%rd67], %r465;
$L__BB2_21:
	add.s32 	%r466, %r1264, 1;
	setp.le.u32 	%p29, %r1257, %r466;
	@%p29 bra 	$L__BB2_23;
	add.s32 	%r467, %r46, 1;
	shr.s32 	%r468, %r467, 31;
	shr.u32 	%r469, %r468, 27;
	add.s32 	%r470, %r467, %r469;
	shr.s32 	%r471, %r470, 5;
	and.b32  	%r472, %r467, 31;
	mov.b32 	%r473, 1;
	shl.b32 	%r474, %r473, %r472;
	mul.wide.s32 	%rd68, %r471, 4;
	add.s64 	%rd69, %rd4, %rd68;
	ld.global.u32 	%r475, [%rd69];
	or.b32  	%r476, %r475, %r474;
	st.global.u32 	[%rd69], %r476;
$L__BB2_23:
	add.s32 	%r477, %r1264, 2;
	setp.le.u32 	%p30, %r1257, %r477;
	@%p30 bra 	$L__BB2_25;
	add.s32 	%r478, %r46, 2;
	shr.s32 	%r479, %r478, 31;
	shr.u32 	%r480, %r479, 27;
	add.s32 	%r481, %r478, %r480;
	shr.s32 	%r482, %r481, 5;
	and.b32  	%r483, %r478, 31;
	mov.b32 	%r484, 1;
	shl.b32 	%r485, %r484, %r483;
	mul.wide.s32 	%rd70, %r482, 4;
	add.s64 	%rd71, %rd4, %rd70;
	ld.global.u32 	%r486, [%rd71];
	or.b32  	%r487, %r486, %r485;
	st.global.u32 	[%rd71], %r487;
$L__BB2_25:
	add.s32 	%r488, %r1264, 3;
	setp.le.u32 	%p31, %r1257, %r488;
	@%p31 bra 	$L__BB2_27;
	add.s32 	%r489, %r46, 3;
	shr.s32 	%r490, %r489, 31;
	shr.u32 	%r491, %r490, 27;
	add.s32 	%r492, %r489, %r491;
	shr.s32 	%r493, %r492, 5;
	and.b32  	%r494, %r489, 31;
	mov.b32 	%r495, 1;
	shl.b32 	%r496, %r495, %r494;
	mul.wide.s32 	%rd72, %r493, 4;
	add.s64 	%rd73, %rd4, %rd72;
	ld.global.u32 	%r497, [%rd73];
	or.b32  	%r498, %r497, %r496;
	st.global.u32 	[%rd73], %r498;
$L__BB2_27:
	add.s32 	%r499, %r1264, 4;
	setp.le.u32 	%p32, %r1257, %r499;
	@%p32 bra 	$L__BB2_29;
	add.s32 	%r500, %r46, 4;
	shr.s32 	%r501, %r500, 31;
	shr.u32 	%r502, %r501, 27;
	add.s32 	%r503, %r500, %r502;
	shr.s32 	%r504, %r503, 5;
	and.b32  	%r505, %r500, 31;
	mov.b32 	%r506, 1;
	shl.b32 	%r507, %r506, %r505;
	mul.wide.s32 	%rd74, %r504, 4;
	add.s64 	%rd75, %rd4, %rd74;
	ld.global.u32 	%r508, [%rd75];
	or.b32  	%r509, %r508, %r507;
	st.global.u32 	[%rd75], %r509;
$L__BB2_29:
	add.s32 	%r510, %r1264, 5;
	setp.le.u32 	%p33, %r1257, %r510;
	@%p33 bra 	$L__BB2_31;
	add.s32 	%r511, %r46, 5;
	shr.s32 	%r512, %r511, 31;
	shr.u32 	%r513, %r512, 27;
	add.s32 	%r514, %r511, %r513;
	shr.s32 	%r515, %r514, 5;
	and.b32  	%r516, %r511, 31;
	mov.b32 	%r517, 1;
	shl.b32 	%r518, %r517, %r516;
	mul.wide.s32 	%rd76, %r515, 4;
	add.s64 	%rd77, %rd4, %rd76;
	ld.global.u32 	%r519, [%rd77];
	or.b32  	%r520, %r519, %r518;
	st.global.u32 	[%rd77], %r520;
$L__BB2_31:
	add.s32 	%r521, %r1264, 6;
	setp.le.u32 	%p34, %r1257, %r521;
	@%p34 bra 	$L__BB2_33;
	add.s32 	%r522, %r46, 6;
	shr.s32 	%r523, %r522, 31;
	shr.u32 	%r524, %r523, 27;
	add.s32 	%r525, %r522, %r524;
	shr.s32 	%r526, %r525, 5;
	and.b32  	%r527, %r522, 31;
	mov.b32 	%r528, 1;
	shl.b32 	%r529, %r528, %r527;
	mul.wide.s32 	%rd78, %r526, 4;
	add.s64 	%rd79, %rd4, %rd78;
	ld.global.u32 	%r530, [%rd79];
	or.b32  	%r531, %r530, %r529;
	st.global.u32 	[%rd79], %r531;
$L__BB2_33:
	add.s32 	%r532, %r1264, 7;
	setp.le.u32 	%p35, %r1257, %r532;
	@%p35 bra 	$L__BB2_35;
	add.s32 	%r533, %r46, 7;
	shr.s32 	%r534, %r533, 31;
	shr.u32 	%r535, %r534, 27;
	add.s32 	%r536, %r533, %r535;
	shr.s32 	%r537, %r536, 5;
	and.b32  	%r538, %r533, 31;
	mov.b32 	%r539, 1;
	shl.b32 	%r540, %r539, %r538;
	mul.wide.s32 	%rd80, %r537, 4;
	add.s64 	%rd81, %rd4, %rd80;
	ld.global.u32 	%r541, [%rd81];
	or.b32  	%r542, %r541, %r540;
	st.global.u32 	[%rd81], %r542;
$L__BB2_35:
	add.s32 	%r1264, %r1264, 8;
	setp.ne.s32 	%p36, %r1264, %r26;
	mov.u32 	%r1266, %r26;
	@%p36 bra 	$L__BB2_19;
$L__BB2_36:
	setp.eq.s32 	%p37, %r16, 0;
	@%p37 bra 	$L__BB2_74;
	add.s32 	%r543, %r16, -1;
	setp.lt.u32 	%p38, %r543, 3;
	@%p38 bra 	$L__BB2_47;
	add.s32 	%r49, %r1266, %r142;
	setp.le.u32 	%p39, %r1257, %r1266;
	@%p39 bra 	$L__BB2_40;
	shr.s32 	%r544, %r49, 31;
	shr.u32 	%r545, %r544, 27;
	add.s32 	%r546, %r49, %r545;
	shr.s32 	%r547, %r546, 5;
	and.b32  	%r548, %r49, 31;
	mov.b32 	%r549, 1;
	shl.b32 	%r550, %r549, %r548;
	mul.wide.s32 	%rd82, %r547, 4;
	add.s64 	%rd83, %rd4, %rd82;
	ld.global.u32 	%r551, [%rd83];
	or.b32  	%r552, %r551, %r550;
	st.global.u32 	[%rd83], %r552;
$L__BB2_40:
	add.s32 	%r553, %r1266, 1;
	setp.le.u32 	%p40, %r1257, %r553;
	@%p40 bra 	$L__BB2_42;
	add.s32 	%r554, %r49, 1;
	shr.s32 	%r555, %r554, 31;
	shr.u32 	%r556, %r555, 27;
	add.s32 	%r557, %r554, %r556;
	shr.s32 	%r558, %r557, 5;
	and.b32  	%r559, %r554, 31;
	mov.b32 	%r560, 1;
	shl.b32 	%r561, %r560, %r559;
	mul.wide.s32 	%rd84, %r558, 4;
	add.s64 	%rd85, %rd4, %rd84;
	ld.global.u32 	%r562, [%rd85];
	or.b32  	%r563, %r562, %r561;
	st.global.u32 	[%rd85], %r563;
$L__BB2_42:
	add.s32 	%r564, %r1266, 2;
	setp.le.u32 	%p41, %r1257, %r564;
	@%p41 bra 	$L__BB2_44;
	add.s32 	%r565, %r49, 2;
	shr.s32 	%r566, %r565, 31;
	shr.u32 	%r567, %r566, 27;
	add.s32 	%r568, %r565, %r567;
	shr.s32 	%r569, %r568, 5;
	and.b32  	%r570, %r565, 31;
	mov.b32 	%r571, 1;
	shl.b32 	%r572, %r571, %r570;
	mul.wide.s32 	%rd86, %r569, 4;
	add.s64 	%rd87, %rd4, %rd86;
	ld.global.u32 	%r573, [%rd87];
	or.b32  	%r574, %r573, %r572;
	st.global.u32 	[%rd87], %r574;
$L__BB2_44:
	add.s32 	%r575, %r1266, 3;
	setp.le.u32 	%p42, %r1257, %r575;
	@%p42 bra 	$L__BB2_46;
	add.s32 	%r576, %r49, 3;
	shr.s32 	%r577, %r576, 31;
	shr.u32 	%r578, %r577, 27;
	add.s32 	%r579, %r576, %r578;
	shr.s32 	%r580, %r579, 5;
	and.b32  	%r581, %r576, 31;
	mov.b32 	%r582, 1;
	shl.b32 	%r583, %r582, %r581;
	mul.wide.s32 	%rd88, %r580, 4;
	add.s64 	%rd89, %rd4, %rd88;
	ld.global.u32 	%r584, [%rd89];
	or.b32  	%r585, %r584, %r583;
	st.global.u32 	[%rd89], %r585;
$L__BB2_46:
	add.s32 	%r1266, %r1266, 4;
$L__BB2_47:
	setp.eq.s32 	%p43, %r17, 0;
	@%p43 bra 	$L__BB2_74;
	setp.eq.s32 	%p44, %r17, 1;
	@%p44 bra 	$L__BB2_54;
	add.s32 	%r52, %r1266, %r142;
	setp.le.u32 	%p45, %r1257, %r1266;
	@%p45 bra 	$L__BB2_51;
	shr.s32 	%r586, %r52, 31;
	shr.u32 	%r587, %r586, 27;
	add.s32 	%r588, %r52, %r587;
	shr.s32 	%r589, %r588, 5;
	and.b32  	%r590, %r52, 31;
	mov.b32 	%r591, 1;
	shl.b32 	%r592, %r591, %r590;
	mul.wide.s32 	%rd90, %r589, 4;
	add.s64 	%rd91, %rd4, %rd90;
	ld.global.u32 	%r593, [%rd91];
	or.b32  	%r594, %r593, %r592;
	st.global.u32 	[%rd91], %r594;
$L__BB2_51:
	add.s32 	%r595, %r1266, 1;
	setp.le.u32 	%p46, %r1257, %r595;
	@%p46 bra 	$L__BB2_53;
	add.s32 	%r596, %r52, 1;
	shr.s32 	%r597, %r596, 31;
	shr.u32 	%r598, %r597, 27;
	add.s32 	%r599, %r596, %r598;
	shr.s32 	%r600, %r599, 5;
	and.b32  	%r601, %r596, 31;
	mov.b32 	%r602, 1;
	shl.b32 	%r603, %r602, %r601;
	mul.wide.s32 	%rd92, %r600, 4;
	add.s64 	%rd93, %rd4, %rd92;
	ld.global.u32 	%r604, [%rd93];
	or.b32  	%r605, %r604, %r603;
	st.global.u32 	[%rd93], %r605;
$L__BB2_53:
	add.s32 	%r1266, %r1266, 2;
$L__BB2_54:
	and.b32  	%r606, %r3, 1;
	setp.eq.b32 	%p47, %r606, 1;
	not.pred 	%p48, %p47;
	@%p48 bra 	$L__BB2_74;
	setp.le.u32 	%p49, %r1257, %r1266;
	@%p49 bra 	$L__BB2_74;
	add.s32 	%r607, %r1266, %r142;
	shr.s32 	%r608, %r607, 31;
	shr.u32 	%r609, %r608, 27;
	add.s32 	%r610, %r607, %r609;
	shr.s32 	%r611, %r610, 5;
	and.b32  	%r612, %r607, 31;
	mov.b32 	%r613, 1;
	shl.b32 	%r614, %r613, %r612;
	mul.wide.s32 	%rd94, %r611, 4;
	add.s64 	%rd95, %rd4, %rd94;
	ld.global.u32 	%r615, [%rd95];
	or.b32  	%r616, %r615, %r614;
	st.global.u32 	[%rd95], %r616;
	bra.uni 	$L__BB2_74;
$L__BB2_57:
	setp.lt.u32 	%p15, %r14, 3;
	mov.b32 	%r1270, 0;
	@%p15 bra 	$L__BB2_62;
	mov.b32 	%r1275, 0;
$L__BB2_59:
	add.s32 	%r74, %r1275, %r142;
	setp.le.u32 	%p16, %r1257, %r1275;
	@%p16 bra 	$L__BB2_120;
	shr.s32 	%r327, %r74, 31;
	shr.u32 	%r328, %r327, 27;
	add.s32 	%r329, %r74, %r328;
	shr.s32 	%r330, %r329, 5;
	and.b32  	%r331, %r74, 31;
	mov.b32 	%r332, 1;
	shl.b32 	%r333, %r332, %r331;
	mul.wide.s32 	%rd40, %r330, 4;
	add.s64 	%rd41, %rd4, %rd40;
	ld.global.u32 	%r334, [%rd41];
	or.b32  	%r335, %r334, %r333;
	st.global.u32 	[%rd41], %r335;
	bra.uni 	$L__BB2_121;
$L__BB2_61:
	.pragma "nounroll";
	add.s32 	%r177, %r1268, -3;
	shr.s32 	%r178, %r177, 31;
	shr.u32 	%r179, %r178, 27;
	add.s32 	%r180, %r177, %r179;
	shr.s32 	%r181, %r180, 5;
	and.b32  	%r182, %r177, 31;
	mov.b32 	%r183, 1;
	shl.b32 	%r184, %r183, %r182;
	mul.wide.s32 	%rd8, %r181, 4;
	add.s64 	%rd9, %rd4, %rd8;
	ld.global.u32 	%r185, [%rd9];
	or.b32  	%r186, %r185, %r184;
	st.global.u32 	[%rd9], %r186;
	add.s32 	%r187, %r1268, -2;
	shr.s32 	%r188, %r187, 31;
	shr.u32 	%r189, %r188, 27;
	add.s32 	%r190, %r187, %r189;
	shr.s32 	%r191, %r190, 5;
	and.b32  	%r192, %r187, 31;
	shl.b32 	%r193, %r183, %r192;
	mul.wide.s32 	%rd10, %r191, 4;
	add.s64 	%rd11, %rd4, %rd10;
	ld.global.u32 	%r194, [%rd11];
	or.b32  	%r195, %r194, %r193;
	st.global.u32 	[%rd11], %r195;
	add.s32 	%r196, %r1268, -1;
	shr.s32 	%r197, %r196, 31;
	shr.u32 	%r198, %r197, 27;
	add.s32 	%r199, %r196, %r198;
	shr.s32 	%r200, %r199, 5;
	and.b32  	%r201, %r196, 31;
	shl.b32 	%r202, %r183, %r201;
	mul.wide.s32 	%rd12, %r200, 4;
	add.s64 	%rd13, %rd4, %rd12;
	ld.global.u32 	%r203, [%rd13];
	or.b32  	%r204, %r203, %r202;
	st.global.u32 	[%rd13], %r204;
	add.s32 	%r205, %r1268, 4;
	shr.s32 	%r206, %r1268, 31;
	shr.u32 	%r207, %r206, 27;
	add.s32 	%r208, %r1268, %r207;
	shr.s32 	%r209, %r208, 5;
	and.b32  	%r210, %r1268, 31;
	shl.b32 	%r211, %r183, %r210;
	mul.wide.s32 	%rd14, %r209, 4;
	add.s64 	%rd15, %rd4, %rd14;
	ld.global.u32 	%r212, [%rd15];
	or.b32  	%r213, %r212, %r211;
	st.global.u32 	[%rd15], %r213;
	add.s32 	%r214, %r1268, 1;
	shr.s32 	%r215, %r214, 31;
	shr.u32 	%r216, %r215, 27;
	add.s32 	%r217, %r214, %r216;
	shr.s32 	%r218, %r217, 5;
	and.b32  	%r219, %r214, 31;
	shl.b32 	%r220, %r183, %r219;
	mul.wide.s32 	%rd16, %r218, 4;
	add.s64 	%rd17, %rd4, %rd16;
	ld.global.u32 	%r221, [%rd17];
	or.b32  	%r222, %r221, %r220;
	st.global.u32 	[%rd17], %r222;
	add.s32 	%r223, %r1268, 2;
	shr.s32 	%r224, %r223, 31;
	shr.u32 	%r225, %r224, 27;
	add.s32 	%r226, %r223, %r225;
	shr.s32 	%r227, %r226, 5;
	and.b32  	%r228, %r223, 31;
	shl.b32 	%r229, %r183, %r228;
	mul.wide.s32 	%rd18, %r227, 4;
	add.s64 	%rd19, %rd4, %rd18;
	ld.global.u32 	%r230, [%rd19];
	or.b32  	%r231, %r230, %r229;
	st.global.u32 	[%rd19], %r231;
	add.s32 	%r232, %r1268, 3;
	shr.s32 	%r233, %r232, 31;
	shr.u32 	%r234, %r233, 27;
	add.s32 	%r235, %r232, %r234;
	shr.s32 	%r236, %r235, 5;
	and.b32  	%r237, %r232, 31;
	shl.b32 	%r238, %r183, %r237;
	mul.wide.s32 	%rd20, %r236, 4;
	add.s64 	%rd21, %rd4, %rd20;
	ld.global.u32 	%r239, [%rd21];
	or.b32  	%r240, %r239, %r238;
	st.global.u32 	[%rd21], %r240;
	shr.s32 	%r241, %r205, 31;
	shr.u32 	%r242, %r241, 27;
	add.s32 	%r243, %r205, %r242;
	shr.s32 	%r244, %r243, 5;
	and.b32  	%r245, %r205, 31;
	shl.b32 	%r246, %r183, %r245;
	mul.wide.s32 	%rd22, %r244, 4;
	add.s64 	%rd23, %rd4, %rd22;
	ld.global.u32 	%r247, [%rd23];
	or.b32  	%r248, %r247, %r246;
	st.global.u32 	[%rd23], %r248;
	add.s32 	%r1269, %r1269, 8;
	add.s32 	%r1268, %r1268, 8;
	setp.eq.s32 	%p7, %r1269, 0;
	mov.u32 	%r1262, %r23;
	@%p7 bra 	$L__BB2_7;
	bra.uni 	$L__BB2_61;
$L__BB2_62:
	setp.eq.s32 	%p21, %r17, 0;
	@%p21 bra 	$L__BB2_74;
	add.s32 	%r60, %r1270, %r142;
	setp.gt.u32 	%p22, %r1257, %r1270;
	@%p22 bra 	$L__BB2_65;
	add.s32 	%r396, %r60, %r4;
	shr.s32 	%r397, %r396, 31;
	shr.u32 	%r398, %r397, 27;
	add.s32 	%r399, %r396, %r398;
	shr.s32 	%r400, %r399, 5;
	and.b32  	%r401, %r396, 31;
	mov.b32 	%r402, 1;
	shl.b32 	%r403, %r402, %r401;
	mul.wide.s32 	%rd54, %r400, 4;
	add.s64 	%rd55, %rd4, %rd54;
	ld.global.u32 	%r404, [%rd55];
	or.b32  	%r405, %r404, %r403;
	st.global.u32 	[%rd55], %r405;
	bra.uni 	$L__BB2_66;
$L__BB2_65:
	shr.s32 	%r406, %r60, 31;
	shr.u32 	%r407, %r406, 27;
	add.s32 	%r408, %r60, %r407;
	shr.s32 	%r409, %r408, 5;
	and.b32  	%r410, %r60, 31;
	mov.b32 	%r411, 1;
	shl.b32 	%r412, %r411, %r410;
	mul.wide.s32 	%rd56, %r409, 4;
	add.s64 	%rd57, %rd4, %rd56;
	ld.global.u32 	%r413, [%rd57];
	or.b32  	%r414, %r413, %r412;
	st.global.u32 	[%rd57], %r414;
$L__BB2_66:
	setp.eq.s32 	%p23, %r17, 1;
	@%p23 bra 	$L__BB2_74;
	add.s32 	%r415, %r1270, 1;
	add.s32 	%r61, %r60, 1;
	setp.gt.u32 	%p24, %r1257, %r415;
	@%p24 bra 	$L__BB2_69;
	add.s32 	%r416, %r61, %r4;
	shr.s32 	%r417, %r416, 31;
	shr.u32 	%r418, %r417, 27;
	add.s32 	%r419, %r416, %r418;
	shr.s32 	%r420, %r419, 5;
	and.b32  	%r421, %r416, 31;
	mov.b32 	%r422, 1;
	shl.b32 	%r423, %r422, %r421;
	mul.wide.s32 	%rd58, %r420, 4;
	add.s64 	%rd59, %rd4, %rd58;
	ld.global.u32 	%r424, [%rd59];
	or.b32  	%r425, %r424, %r423;
	st.global.u32 	[%rd59], %r425;
	bra.uni 	$L__BB2_70;
$L__BB2_69:
	shr.s32 	%r426, %r61, 31;
	shr.u32 	%r427, %r426, 27;
	add.s32 	%r428, %r61, %r427;
	shr.s32 	%r429, %r428, 5;
	and.b32  	%r430, %r61, 31;
	mov.b32 	%r431, 1;
	shl.b32 	%r432, %r431, %r430;
	mul.wide.s32 	%rd60, %r429, 4;
	add.s64 	%rd61, %rd4, %rd60;
	ld.global.u32 	%r433, [%rd61];
	or.b32  	%r434, %r433, %r432;
	st.global.u32 	[%rd61], %r434;
$L__BB2_70:
	setp.eq.s32 	%p25, %r17, 2;
	@%p25 bra 	$L__BB2_74;
	add.s32 	%r435, %r1270, 2;
	add.s32 	%r62, %r60, 2;
	setp.gt.u32 	%p26, %r1257, %r435;
	@%p26 bra 	$L__BB2_73;
	add.s32 	%r436, %r62, %r4;
	shr.s32 	%r437, %r436, 31;
	shr.u32 	%r438, %r437, 27;
	add.s32 	%r439, %r436, %r438;
	shr.s32 	%r440, %r439, 5;
	and.b32  	%r441, %r436, 31;
	mov.b32 	%r442, 1;
	shl.b32 	%r443, %r442, %r441;
	mul.wide.s32 	%rd62, %r440, 4;
	add.s64 	%rd63, %rd4, %rd62;
	ld.global.u32 	%r444, [%rd63];
	or.b32  	%r445, %r444, %r443;
	st.global.u32 	[%rd63], %r445;
	bra.uni 	$L__BB2_74;
$L__BB2_73:
	shr.s32 	%r446, %r62, 31;
	shr.u32 	%r447, %r446, 27;
	add.s32 	%r448, %r62, %r447;
	shr.s32 	%r449, %r448, 5;
	and.b32  	%r450, %r62, 31;
	mov.b32 	%r451, 1;
	shl.b32 	%r452, %r451, %r450;
	mul.wide.s32 	%rd64, %r449, 4;
	add.s64 	%rd65, %rd4, %rd64;
	ld.global.u32 	%r453, [%rd65];
	or.b32  	%r454, %r453, %r452;
	st.global.u32 	[%rd65], %r454;
$L__BB2_74:
	setp.eq.s32 	%p50, %r2, 0;
	@%p50 bra 	$L__BB2_143;
	setp.ne.s32 	%p51, %r141, 0;
	@%p51 bra 	$L__BB2_116;
	setp.lt.u32 	%p64, %r15, 7;
	mov.b32 	%r1273, 0;
	@%p64 bra 	$L__BB2_95;
	mov.b32 	%r1271, 0;
$L__BB2_78:
	.pragma "nounroll";
	add.s32 	%r64, %r6, %r1271;
	setp.le.u32 	%p65, %r1259, %r1271;
	@%p65 bra 	$L__BB2_80;
	shr.s32 	%r759, %r64, 31;
	shr.u32 	%r760, %r759, 27;
	add.s32 	%r761, %r64, %r760;
	shr.s32 	%r762, %r761, 5;
	and.b32  	%r763, %r64, 31;
	mov.b32 	%r764, 1;
	shl.b32 	%r765, %r764, %r763;
	mul.wide.s32 	%rd124, %r762, 4;
	add.s64 	%rd125, %rd4, %rd124;
	ld.global.u32 	%r766, [%rd125];
	or.b32  	%r767, %r766, %r765;
	st.global.u32 	[%rd125], %r767;
$L__BB2_80:
	add.s32 	%r768, %r1271, 1;
	setp.le.u32 	%p66, %r1259, %r768;
	@%p66 bra 	$L__BB2_82;
	add.s32 	%r769, %r64, 1;
	shr.s32 	%r770, %r769, 31;
	shr.u32 	%r771, %r770, 27;
	add.s32 	%r772, %r769, %r771;
	shr.s32 	%r773, %r772, 5;
	and.b32  	%r774, %r769, 31;
	mov.b32 	%r775, 1;
	shl.b32 	%r776, %r775, %r774;
	mul.wide.s32 	%rd126, %r773, 4;
	add.s64 	%rd127, %rd4, %rd126;
	ld.global.u32 	%r777, [%rd127];
	or.b32  	%r778, %r777, %r776;
	st.global.u32 	[%rd127], %r778;
$L__BB2_82:
	add.s32 	%r779, %r1271, 2;
	setp.le.u32 	%p67, %r1259, %r779;
	@%p67 bra 	$L__BB2_84;
	add.s32 	%r780, %r64, 2;
	shr.s32 	%r781, %r780, 31;
	shr.u32 	%r782, %r781, 27;
	add.s32 	%r783, %r780, %r782;
	shr.s32 	%r784, %r783, 5;
	and.b32  	%r785, %r780, 31;
	mov.b32 	%r786, 1;
	shl.b32 	%r787, %r786, %r785;
	mul.wide.s32 	%rd128, %r784, 4;
	add.s64 	%rd129, %rd4, %rd128;
	ld.global.u32 	%r788, [%rd129];
	or.b32  	%r789, %r788, %r787;
	st.global.u32 	[%rd129], %r789;
$L__BB2_84:
	add.s32 	%r790, %r1271, 3;
	setp.le.u32 	%p68, %r1259, %r790;
	@%p68 bra 	$L__BB2_86;
	add.s32 	%r791, %r64, 3;
	shr.s32 	%r792, %r791, 31;
	shr.u32 	%r793, %r792, 27;
	add.s32 	%r794, %r791, %r793;
	shr.s32 	%r795, %r794, 5;
	and.b32  	%r796, %r791, 31;
	mov.b32 	%r797, 1;
	shl.b32 	%r798, %r797, %r796;
	mul.wide.s32 	%rd130, %r795, 4;
	add.s64 	%rd131, %rd4, %rd130;
	ld.global.u32 	%r799, [%rd131];
	or.b32  	%r800, %r799, %r798;
	st.global.u32 	[%rd131], %r800;
$L__BB2_86:
	add.s32 	%r801, %r1271, 4;
	setp.le.u32 	%p69, %r1259, %r801;
	@%p69 bra 	$L__BB2_88;
	add.s32 	%r802, %r64, 4;
	shr.s32 	%r803, %r802, 31;
	shr.u32 	%r804, %r803, 27;
	add.s32 	%r805, %r802, %r804;
	shr.s32 	%r806, %r805, 5;
	and.b32  	%r807, %r802, 31;
	mov.b32 	%r808, 1;
	shl.b32 	%r809, %r808, %r807;
	mul.wide.s32 	%rd132, %r806, 4;
	add.s64 	%rd133, %rd4, %rd132;
	ld.global.u32 	%r810, [%rd133];
	or.b32  	%r811, %r810, %r809;
	st.global.u32 	[%rd133], %r811;
$L__BB2_88:
	add.s32 	%r812, %r1271, 5;
	setp.le.u32 	%p70, %r1259, %r812;
	@%p70 bra 	$L__BB2_90;
	add.s32 	%r813, %r64, 5;
	shr.s32 	%r814, %r813, 31;
	shr.u32 	%r815, %r814, 27;
	add.s32 	%r816, %r813, %r815;
	shr.s32 	%r817, %r816, 5;
	and.b32  	%r818, %r813, 31;
	mov.b32 	%r819, 1;
	shl.b32 	%r820, %r819, %r818;
	mul.wide.s32 	%rd134, %r817, 4;
	add.s64 	%rd135, %rd4, %rd134;
	ld.global.u32 	%r821, [%rd135];
	or.b32  	%r822, %r821, %r820;
	st.global.u32 	[%rd135], %r822;
$L__BB2_90:
	add.s32 	%r823, %r1271, 6;
	setp.le.u32 	%p71, %r1259, %r823;
	@%p71 bra 	$L__BB2_92;
	add.s32 	%r824, %r64, 6;
	shr.s32 	%r825, %r824, 31;
	shr.u32 	%r826, %r825, 27;
	add.s32 	%r827, %r824, %r826;
	shr.s32 	%r828, %r827, 5;
	and.b32  	%r829, %r824, 31;
	mov.b32 	%r830, 1;
	shl.b32 	%r831, %r830, %r829;
	mul.wide.s32 	%rd136, %r828, 4;
	add.s64 	%rd137, %rd4, %rd136;
	ld.global.u32 	%r832, [%rd137];
	or.b32  	%r833, %r832, %r831;
	st.global.u32 	[%rd137], %r833;
$L__BB2_92:
	add.s32 	%r834, %r1271, 7;
	setp.le.u32 	%p72, %r1259, %r834;
	@%p72 bra 	$L__BB2_94;
	add.s32 	%r835, %r64, 7;
	shr.s32 	%r836, %r835, 31;
	shr.u32 	%r837, %r836, 27;
	add.s32 	%r838, %r835, %r837;
	shr.s32 	%r839, %r838, 5;
	and.b32  	%r840, %r835, 31;
	mov.b32 	%r841, 1;
	shl.b32 	%r842, %r841, %r840;
	mul.wide.s32 	%rd138, %r839, 4;
	add.s64 	%rd139, %rd4, %rd138;
	ld.global.u32 	%r843, [%rd139];
	or.b32  	%r844, %r843, %r842;
	st.global.u32 	[%rd139], %r844;
$L__BB2_94:
	add.s32 	%r1271, %r1271, 8;
	setp.ne.s32 	%p73, %r1271, %r28;
	mov.u32 	%r1273, %r28;
	@%p73 bra 	$L__BB2_78;
$L__BB2_95:
	setp.eq.s32 	%p74, %r18, 0;
	@%p74 bra 	$L__BB2_143;
	add.s32 	%r845, %r18, -1;
	setp.lt.u32 	%p75, %r845, 3;
	@%p75 bra 	$L__BB2_106;
	add.s32 	%r67, %r6, %r1273;
	setp.le.u32 	%p76, %r1259, %r1273;
	@%p76 bra 	$L__BB2_99;
	shr.s32 	%r846, %r67, 31;
	shr.u32 	%r847, %r846, 27;
	add.s32 	%r848, %r67, %r847;
	shr.s32 	%r849, %r848, 5;
	and.b32  	%r850, %r67, 31;
	mov.b32 	%r851, 1;
	shl.b32 	%r852, %r851, %r850;
	mul.wide.s32 	%rd140, %r849, 4;
	add.s64 	%rd141, %rd4, %rd140;
	ld.global.u32 	%r853, [%rd141];
	or.b32  	%r854, %r853, %r852;
	st.global.u32 	[%rd141], %r854;
$L__BB2_99:
	add.s32 	%r855, %r1273, 1;
	setp.le.u32 	%p77, %r1259, %r855;
	@%p77 bra 	$L__BB2_101;
	add.s32 	%r856, %r67, 1;
	shr.s32 	%r857, %r856, 31;
	shr.u32 	%r858, %r857, 27;
	add.s32 	%r859, %r856, %r858;
	shr.s32 	%r860, %r859, 5;
	and.b32  	%r861, %r856, 31;
	mov.b32 	%r862, 1;
	shl.b32 	%r863, %r862, %r861;
	mul.wide.s32 	%rd142, %r860, 4;
	add.s64 	%rd143, %rd4, %rd142;
	ld.global.u32 	%r864, [%rd143];
	or.b32  	%r865, %r864, %r863;
	st.global.u32 	[%rd143], %r865;
$L__BB2_101:
	add.s32 	%r866, %r1273, 2;
	setp.le.u32 	%p78, %r1259, %r866;
	@%p78 bra 	$L__BB2_103;
	add.s32 	%r867, %r67, 2;
	shr.s32 	%r868, %r867, 31;
	shr.u32 	%r869, %r868, 27;
	add.s32 	%r870, %r867, %r869;
	shr.s32 	%r871, %r870, 5;
	and.b32  	%r872, %r867, 31;
	mov.b32 	%r873, 1;
	shl.b32 	%r874, %r873, %r872;
	mul.wide.s32 	%rd144, %r871, 4;
	add.s64 	%rd145, %rd4, %rd144;
	ld.global.u32 	%r875, [%rd145];
	or.b32  	%r876, %r875, %r874;
	st.global.u32 	[%rd145], %r876;
$L__BB2_103:
	add.s32 	%r877, %r1273, 3;
	setp.le.u32 	%p79, %r1259, %r877;
	@%p79 bra 	$L__BB2_105;
	add.s32 	%r878, %r67, 3;
	shr.s32 	%r879, %r878, 31;
	shr.u32 	%r880, %r879, 27;
	add.s32 	%r881, %r878, %r880;
	shr.s32 	%r882, %r881, 5;
	and.b32  	%r883, %r878, 31;
	mov.b32 	%r884, 1;
	shl.b32 	%r885, %r884, %r883;
	mul.wide.s32 	%rd146, %r882, 4;
	add.s64 	%rd147, %rd4, %rd146;
	ld.global.u32 	%r886, [%rd147];
	or.b32  	%r887, %r886, %r885;
	st.global.u32 	[%rd147], %r887;
$L__BB2_105:
	add.s32 	%r1273, %r1273, 4;
$L__BB2_106:
	setp.eq.s32 	%p80, %r19, 0;
	@%p80 bra 	$L__BB2_143;
	setp.eq.s32 	%p81, %r19, 1;
	@%p81 bra 	$L__BB2_113;
	add.s32 	%r70, %r6, %r1273;
	setp.le.u32 	%p82, %r1259, %r1273;
	@%p82 bra 	$L__BB2_110;
	shr.s32 	%r888, %r70, 31;
	shr.u32 	%r889, %r888, 27;
	add.s32 	%r890, %r70, %r889;
	shr.s32 	%r891, %r890, 5;
	and.b32  	%r892, %r70, 31;
	mov.b32 	%r893, 1;
	shl.b32 	%r894, %r893, %r892;
	mul.wide.s32 	%rd148, %r891, 4;
	add.s64 	%rd149, %rd4, %rd148;
	ld.global.u32 	%r895, [%rd149];
	or.b32  	%r896, %r895, %r894;
	st.global.u32 	[%rd149], %r896;
$L__BB2_110:
	add.s32 	%r897, %r1273, 1;
	setp.le.u32 	%p83, %r1259, %r897;
	@%p83 bra 	$L__BB2_112;
	add.s32 	%r898, %r70, 1;
	shr.s32 	%r899, %r898, 31;
	shr.u32 	%r900, %r899, 27;
	add.s32 	%r901, %r898, %r900;
	shr.s32 	%r902, %r901, 5;
	and.b32  	%r903, %r898, 31;
	mov.b32 	%r904, 1;
	shl.b32 	%r905, %r904, %r903;
	mul.wide.s32 	%rd150, %r902, 4;
	add.s64 	%rd151, %rd4, %rd150;
	ld.global.u32 	%r906, [%rd151];
	or.b32  	%r907, %r906, %r905;
	st.global.u32 	[%rd151], %r907;
$L__BB2_112:
	add.s32 	%r1273, %r1273, 2;
$L__BB2_113:
	and.b32  	%r908, %r2, 1;
	setp.eq.b32 	%p84, %r908, 1;
	not.pred 	%p85, %p84;
	@%p85 bra 	$L__BB2_143;
	setp.le.u32 	%p86, %r1259, %r1273;
	@%p86 bra 	$L__BB2_143;
	add.s32 	%r909, %r6, %r1273;
	shr.s32 	%r910, %r909, 31;
	shr.u32 	%r911, %r910, 27;
	add.s32 	%r912, %r909, %r911;
	shr.s32 	%r913, %r912, 5;
	and.b32  	%r914, %r909, 31;
	mov.b32 	%r915, 1;
	shl.b32 	%r916, %r915, %r914;
	mul.wide.s32 	%rd152, %r913, 4;
	add.s64 	%rd153, %rd4, %rd152;
	ld.global.u32 	%r917, [%rd153];
	or.b32  	%r918, %r917, %r916;
	st.global.u32 	[%rd153], %r918;
	bra.uni 	$L__BB2_143;
$L__BB2_116:
	setp.lt.u32 	%p52, %r15, 3;
	mov.b32 	%r1276, 0;
	@%p52 bra 	$L__BB2_131;
	mov.b32 	%r1287, 0;
$L__BB2_118:
	add.s32 	%r126, %r6, %r1287;
	setp.le.u32 	%p53, %r1259, %r1287;
	@%p53 bra 	$L__BB2_224;
	shr.s32 	%r629, %r126, 31;
	shr.u32 	%r630, %r629, 27;
	add.s32 	%r631, %r126, %r630;
	shr.s32 	%r632, %r631, 5;
	and.b32  	%r633, %r126, 31;
	mov.b32 	%r634, 1;
	shl.b32 	%r635, %r634, %r633;
	mul.wide.s32 	%rd98, %r632, 4;
	add.s64 	%rd99, %rd4, %rd98;
	ld.global.u32 	%r636, [%rd99];
	or.b32  	%r637, %r636, %r635;
	st.global.u32 	[%rd99], %r637;
	bra.uni 	$L__BB2_225;
$L__BB2_120:
	add.s32 	%r317, %r74, %r4;
	shr.s32 	%r318, %r317, 31;
	shr.u32 	%r319, %r318, 27;
	add.s32 	%r320, %r317, %r319;
	shr.s32 	%r321, %r320, 5;
	and.b32  	%r322, %r317, 31;
	mov.b32 	%r323, 1;
	shl.b32 	%r324, %r323, %r322;
	mul.wide.s32 	%rd38, %r321, 4;
	add.s64 	%rd39, %rd4, %rd38;
	ld.global.u32 	%r325, [%rd39];
	or.b32  	%r326, %r325, %r324;
	st.global.u32 	[%rd39], %r326;
$L__BB2_121:
	add.s32 	%r336, %r1275, 1;
	add.s32 	%r75, %r74, 1;
	setp.gt.u32 	%p17, %r1257, %r336;
	@%p17 bra 	$L__BB2_123;
	add.s32 	%r337, %r75, %r4;
	shr.s32 	%r338, %r337, 31;
	shr.u32 	%r339, %r338, 27;
	add.s32 	%r340, %r337, %r339;
	shr.s32 	%r341, %r340, 5;
	and.b32  	%r342, %r337, 31;
	mov.b32 	%r343, 1;
	shl.b32 	%r344, %r343, %r342;
	mul.wide.s32 	%rd42, %r341, 4;
	add.s64 	%rd43, %rd4, %rd42;
	ld.global.u32 	%r345, [%rd43];
	or.b32  	%r346, %r345, %r344;
	st.global.u32 	[%rd43], %r346;
	bra.uni 	$L__BB2_124;
$L__BB2_123:
	shr.s32 	%r347, %r75, 31;
	shr.u32 	%r348, %r347, 27;
	add.s32 	%r349, %r75, %r348;
	shr.s32 	%r350, %r349, 5;
	and.b32  	%r351, %r75, 31;
	mov.b32 	%r352, 1;
	shl.b32 	%r353, %r352, %r351;
	mul.wide.s32 	%rd44, %r350, 4;
	add.s64 	%rd45, %rd4, %rd44;
	ld.global.u32 	%r354, [%rd45];
	or.b32  	%r355, %r354, %r353;
	st.global.u32 	[%rd45], %r355;
$L__BB2_124:
	add.s32 	%r356, %r1275, 2;
	add.s32 	%r76, %r74, 2;
	setp.gt.u32 	%p18, %r1257, %r356;
	@%p18 bra 	$L__BB2_126;
	add.s32 	%r357, %r76, %r4;
	shr.s32 	%r358, %r357, 31;
	shr.u32 	%r359, %r358, 27;
	add.s32 	%r360, %r357, %r359;
	shr.s32 	%r361, %r360, 5;
	and.b32  	%r362, %r357, 31;
	mov.b32 	%r363, 1;
	shl.b32 	%r364, %r363, %r362;
	mul.wide.s32 	%rd46, %r361, 4;
	add.s64 	%rd47, %rd4, %rd46;
	ld.global.u32 	%r365, [%rd47];
	or.b32  	%r366, %r365, %r364;
	st.global.u32 	[%rd47], %r366;
	bra.uni 	$L__BB2_127;
$L__BB2_126:
	shr.s32 	%r367, %r76, 31;
	shr.u32 	%r368, %r367, 27;
	add.s32 	%r369, %r76, %r368;
	shr.s32 	%r370, %r369, 5;
	and.b32  	%r371, %r76, 31;
	mov.b32 	%r372, 1;
	shl.b32 	%r373, %r372, %r371;
	mul.wide.s32 	%rd48, %r370, 4;
	add.s64 	%rd49, %rd4, %rd48;
	ld.global.u32 	%r374, [%rd49];
	or.b32  	%r375, %r374, %r373;
	st.global.u32 	[%rd49], %r375;
$L__BB2_127:
	add.s32 	%r376, %r1275, 3;
	add.s32 	%r77, %r74, 3;
	setp.gt.u32 	%p19, %r1257, %r376;
	@%p19 bra 	$L__BB2_129;
	add.s32 	%r377, %r77, %r4;
	shr.s32 	%r378, %r377, 31;
	shr.u32 	%r379, %r378, 27;
	add.s32 	%r380, %r377, %r379;
	shr.s32 	%r381, %r380, 5;
	and.b32  	%r382, %r377, 31;
	mov.b32 	%r383, 1;
	shl.b32 	%r384, %r383, %r382;
	mul.wide.s32 	%rd50, %r381, 4;
	add.s64 	%rd51, %rd4, %rd50;
	ld.global.u32 	%r385, [%rd51];
	or.b32  	%r386, %r385, %r384;
	st.global.u32 	[%rd51], %r386;
	bra.uni 	$L__BB2_130;
$L__BB2_129:
	shr.s32 	%r387, %r77, 31;
	shr.u32 	%r388, %r387, 27;
	add.s32 	%r389, %r77, %r388;
	shr.s32 	%r390, %r389, 5;
	and.b32  	%r391, %r77, 31;
	mov.b32 	%r392, 1;
	shl.b32 	%r393, %r392, %r391;
	mul.wide.s32 	%rd52, %r390, 4;
	add.s64 	%rd53, %rd4, %rd52;
	ld.global.u32 	%r394, [%rd53];
	or.b32  	%r395, %r394, %r393;
	st.global.u32 	[%rd53], %r395;
$L__BB2_130:
	add.s32 	%r1275, %r1275, 4;
	setp.eq.s32 	%p20, %r1275, %r25;
	mov.u32 	%r1270, %r25;
	@%p20 bra 	$L__BB2_62;
	bra.uni 	$L__BB2_59;
$L__BB2_131:
	setp.eq.s32 	%p58, %r19, 0;
	@%p58 bra 	$L__BB2_143;
	add.s32 	%r80, %r6, %r1276;
	setp.gt.u32 	%p59, %r1259, %r1276;
	@%p59 bra 	$L__BB2_134;
	add.s32 	%r698, %r80, %r4;
	shr.s32 	%r699, %r698, 31;
	shr.u32 	%r700, %r699, 27;
	add.s32 	%r701, %r698, %r700;
	shr.s32 	%r702, %r701, 5;
	and.b32  	%r703, %r698, 31;
	mov.b32 	%r704, 1;
	shl.b32 	%r705, %r704, %r703;
	mul.wide.s32 	%rd112, %r702, 4;
	add.s64 	%rd113, %rd4, %rd112;
	ld.global.u32 	%r706, [%rd113];
	or.b32  	%r707, %r706, %r705;
	st.global.u32 	[%rd113], %r707;
	bra.uni 	$L__BB2_135;
$L__BB2_134:
	shr.s32 	%r708, %r80, 31;
	shr.u32 	%r709, %r708, 27;
	add.s32 	%r710, %r80, %r709;
	shr.s32 	%r711, %r710, 5;
	and.b32  	%r712, %r80, 31;
	mov.b32 	%r713, 1;
	shl.b32 	%r714, %r713, %r712;
	mul.wide.s32 	%rd114, %r711, 4;
	add.s64 	%rd115, %rd4, %rd114;
	ld.global.u32 	%r715, [%rd115];
	or.b32  	%r716, %r715, %r714;
	st.global.u32 	[%rd115], %r716;
$L__BB2_135:
	setp.eq.s32 	%p60, %r19, 1;
	@%p60 bra 	$L__BB2_143;
	add.s32 	%r717, %r1276, 1;
	add.s32 	%r81, %r80, 1;
	setp.gt.u32 	%p61, %r1259, %r717;
	@%p61 bra 	$L__BB2_138;
	add.s32 	%r718, %r81, %r4;
	shr.s32 	%r719, %r718, 31;
	shr.u32 	%r720, %r719, 27;
	add.s32 	%r721, %r718, %r720;
	shr.s32 	%r722, %r721, 5;
	and.b32  	%r723, %r718, 31;
	mov.b32 	%r724, 1;
	shl.b32 	%r725, %r724, %r723;
	mul.wide.s32 	%rd116, %r722, 4;
	add.s64 	%rd117, %rd4, %rd116;
	ld.global.u32 	%r726, [%rd117];
	or.b32  	%r727, %r726, %r725;
	st.global.u32 	[%rd117], %r727;
	bra.uni 	$L__BB2_139;
$L__BB2_138:
	shr.s32 	%r728, %r81, 31;
	shr.u32 	%r729, %r728, 27;
	add.s32 	%r730, %r81, %r729;
	shr.s32 	%r731, %r730, 5;
	and.b32  	%r732, %r81, 31;
	mov.b32 	%r733, 1;
	shl.b32 	%r734, %r733, %r732;
	mul.wide.s32 	%rd118, %r731, 4;
	add.s64 	%rd119, %rd4, %rd118;
	ld.global.u32 	%r735, [%rd119];
	or.b32  	%r736, %r735, %r734;
	st.global.u32 	[%rd119], %r736;
$L__BB2_139:
	setp.eq.s32 	%p62, %r19, 2;
	@%p62 bra 	$L__BB2_143;
	add.s32 	%r737, %r1276, 2;
	add.s32 	%r82, %r80, 2;
	setp.gt.u32 	%p63, %r1259, %r737;
	@%p63 bra 	$L__BB2_142;
	add.s32 	%r738, %r82, %r4;
	shr.s32 	%r739, %r738, 31;
	shr.u32 	%r740, %r739, 27;
	add.s32 	%r741, %r738, %r740;
	shr.s32 	%r742, %r741, 5;
	and.b32  	%r743, %r738, 31;
	mov.b32 	%r744, 1;
	shl.b32 	%r745, %r744, %r743;
	mul.wide.s32 	%rd120, %r742, 4;
	add.s64 	%rd121, %rd4, %rd120;
	ld.global.u32 	%r746, [%rd121];
	or.b32  	%r747, %r746, %r745;
	st.global.u32 	[%rd121], %r747;
	bra.uni 	$L__BB2_143;
$L__BB2_142:
	shr.s32 	%r748, %r82, 31;
	shr.u32 	%r749, %r748, 27;
	add.s32 	%r750, %r82, %r749;
	shr.s32 	%r751, %r750, 5;
	and.b32  	%r752, %r82, 31;
	mov.b32 	%r753, 1;
	shl.b32 	%r754, %r753, %r752;
	mul.wide.s32 	%rd122, %r751, 4;
	add.s64 	%rd123, %rd4, %rd122;
	ld.global.u32 	%r755, [%rd123];
	or.b32  	%r756, %r755, %r754;
	st.global.u32 	[%rd123], %r756;
$L__BB2_143:
	@%p1 bra 	$L__BB2_220;
	setp.eq.s32 	%p87, %r141, 0;
	@%p87 bra 	$L__BB2_151;
	mov.b32 	%r1283, 0;
$L__BB2_146:
	add.s32 	%r921, %r1283, %r1257;
	mad.lo.s32 	%r106, %r921, %r136, %r1259;
	mul.lo.s32 	%r107, %r1283, %r139;
	mov.b32 	%r1284, 0;
$L__BB2_147:
	setp.lt.u32 	%p88, %r138, 4;
	add.s32 	%r923, %r106, %r1284;
	mul.lo.s32 	%r109, %r923, %r138;
	add.s32 	%r924, %r1284, %r107;
	mad.lo.s32 	%r110, %r924, %r138, %r7;
	mov.b32 	%r1286, 0;
	@%p88 bra 	$L__BB2_206;
	mov.b32 	%r1285, 0;
$L__BB2_149:
	add.s32 	%r112, %r1285, %r109;
	add.s32 	%r113, %r110, %r1285;
	cvt.s64.s32 	%rd154, %r112;
	add.s64 	%rd155, %rd154, %rd3;
	shl.b64 	%rd156, %rd155, 2;
	add.s64 	%rd157, %rd1, %rd156;
	ld.global.u32 	%r926, [%rd157];
	setp.eq.s32 	%p89, %r926, 1;
	@%p89 bra 	$L__BB2_195;
	add.s32 	%r927, %r113, %r4;
	shr.s32 	%r928, %r927, 31;
	shr.u32 	%r929, %r928, 27;
	add.s32 	%r930, %r927, %r929;
	shr.s32 	%r931, %r930, 5;
	and.b32  	%r932, %r927, 31;
	mov.b32 	%r933, 1;
	shl.b32 	%r934, %r933, %r932;
	mul.wide.s32 	%rd158, %r931, 4;
	add.s64 	%rd159, %rd4, %rd158;
	ld.global.u32 	%r935, [%rd159];
	or.b32  	%r936, %r935, %r934;
	st.global.u32 	[%rd159], %r936;
	bra.uni 	$L__BB2_196;
$L__BB2_151:
	mov.b32 	%r1277, 0;
$L__BB2_152:
	add.s32 	%r1073, %r1277, %r1257;
	mad.lo.s32 	%r84, %r1073, %r136, %r1259;
	mul.lo.s32 	%r85, %r1277, %r139;
	mov.b32 	%r1278, 0;
$L__BB2_153:
	setp.lt.u32 	%p102, %r138, 8;
	add.s32 	%r1075, %r84, %r1278;
	mul.lo.s32 	%r87, %r1075, %r138;
	add.s32 	%r1076, %r1278, %r85;
	mad.lo.s32 	%r88, %r1076, %r138, %r7;
	mov.b32 	%r1281, 0;
	@%p102 bra 	$L__BB2_172;
	mov.b32 	%r1279, 0;
$L__BB2_155:
	.pragma "nounroll";
	add.s32 	%r90, %r1279, %r87;
	add.s32 	%r91, %r88, %r1279;
	cvt.s64.s32 	%rd210, %r90;
	add.s64 	%rd211, %rd210, %rd3;
	shl.b64 	%rd212, %rd211, 2;
	add.s64 	%rd213, %rd1, %rd212;
	ld.global.u32 	%r1078, [%rd213];
	setp.ne.s32 	%p103, %r1078, 1;
	@%p103 bra 	$L__BB2_157;
	shr.s32 	%r1079, %r91, 31;
	shr.u32 	%r1080, %r1079, 27;
	add.s32 	%r1081, %r91, %r1080;
	shr.s32 	%r1082, %r1081, 5;
	and.b32  	%r1083, %r91, 31;
	mov.b32 	%r1084, 1;
	shl.b32 	%r1085, %r1084, %r1083;
	mul.wide.s32 	%rd214, %r1082, 4;
	add.s64 	%rd215, %rd4, %rd214;
	ld.global.u32 	%r1086, [%rd215];
	or.b32  	%r1087, %r1086, %r1085;
	st.global.u32 	[%rd215], %r1087;
$L__BB2_157:
	add.s32 	%r1088, %r90, 1;
	cvt.s64.s32 	%rd216, %r1088;
	add.s64 	%rd217, %rd216, %rd3;
	shl.b64 	%rd218, %rd217, 2;
	add.s64 	%rd219, %rd1, %rd218;
	ld.global.u32 	%r1089, [%rd219];
	setp.ne.s32 	%p104, %r1089, 1;
	@%p104 bra 	$L__BB2_159;
	add.s32 	%r1090, %r91, 1;
	shr.s32 	%r1091, %r1090, 31;
	shr.u32 	%r1092, %r1091, 27;
	add.s32 	%r1093, %r1090, %r1092;
	shr.s32 	%r1094, %r1093, 5;
	and.b32  	%r1095, %r1090, 31;
	mov.b32 	%r1096, 1;
	shl.b32 	%r1097, %r1096, %r1095;
	mul.wide.s32 	%rd220, %r1094, 4;
	add.s64 	%rd221, %rd4, %rd220;
	ld.global.u32 	%r1098, [%rd221];
	or.b32  	%r1099, %r1098, %r1097;
	st.global.u32 	[%rd221], %r1099;
$L__BB2_159:
	add.s32 	%r1100, %r90, 2;
	cvt.s64.s32 	%rd222, %r1100;
	add.s64 	%rd223, %rd222, %rd3;
	shl.b64 	%rd224, %rd223, 2;
	add.s64 	%rd225, %rd1, %rd224;
	ld.global.u32 	%r1101, [%rd225];
	setp.ne.s32 	%p105, %r1101, 1;
	@%p105 bra 	$L__BB2_161;
	add.s32 	%r1102, %r91, 2;
	shr.s32 	%r1103, %r1102, 31;
	shr.u32 	%r1104, %r1103, 27;
	add.s32 	%r1105, %r1102, %r1104;
	shr.s32 	%r1106, %r1105, 5;
	and.b32  	%r1107, %r1102, 31;
	mov.b32 	%r1108, 1;
	shl.b32 	%r1109, %r1108, %r1107;
	mul.wide.s32 	%rd226, %r1106, 4;
	add.s64 	%rd227, %rd4, %rd226;
	ld.global.u32 	%r1110, [%rd227];
	or.b32  	%r1111, %r1110, %r1109;
	st.global.u32 	[%rd227], %r1111;
$L__BB2_161:
	add.s32 	%r1112, %r90, 3;
	cvt.s64.s32 	%rd228, %r1112;
	add.s64 	%rd229, %rd228, %rd3;
	shl.b64 	%rd230, %rd229, 2;
	add.s64 	%rd231, %rd1, %rd230;
	ld.global.u32 	%r1113, [%rd231];
	setp.ne.s32 	%p106, %r1113, 1;
	@%p106 bra 	$L__BB2_163;
	add.s32 	%r1114, %r91, 3;
	shr.s32 	%r1115, %r1114, 31;
	shr.u32 	%r1116, %r1115, 27;
	add.s32 	%r1117, %r1114, %r1116;
	shr.s32 	%r1118, %r1117, 5;
	and.b32  	%r1119, %r1114, 31;
	mov.b32 	%r1120, 1;
	shl.b32 	%r1121, %r1120, %r1119;
	mul.wide.s32 	%rd232, %r1118, 4;
	add.s64 	%rd233, %rd4, %rd232;
	ld.global.u32 	%r1122, [%rd233];
	or.b32  	%r1123, %r1122, %r1121;
	st.global.u32 	[%rd233], %r1123;
$L__BB2_163:
	add.s32 	%r1124, %r90, 4;
	cvt.s64.s32 	%rd234, %r1124;
	add.s64 	%rd235, %rd234, %rd3;
	shl.b64 	%rd236, %rd235, 2;
	add.s64 	%rd237, %rd1, %rd236;
	ld.global.u32 	%r1125, [%rd237];
	setp.ne.s32 	%p107, %r1125, 1;
	@%p107 bra 	$L__BB2_165;
	add.s32 	%r1126, %r91, 4;
	shr.s32 	%r1127, %r1126, 31;
	shr.u32 	%r1128, %r1127, 27;
	add.s32 	%r1129, %r1126, %r1128;
	shr.s32 	%r1130, %r1129, 5;
	and.b32  	%r1131, %r1126, 31;
	mov.b32 	%r1132, 1;
	shl.b32 	%r1133, %r1132, %r1131;
	mul.wide.s32 	%rd238, %r1130, 4;
	add.s64 	%rd239, %rd4, %rd238;
	ld.global.u32 	%r1134, [%rd239];
	or.b32  	%r1135, %r1134, %r1133;
	st.global.u32 	[%rd239], %r1135;
$L__BB2_165:
	add.s32 	%r1136, %r90, 5;
	cvt.s64.s32 	%rd240, %r1136;
	add.s64 	%rd241, %rd240, %rd3;
	shl.b64 	%rd242, %rd241, 2;
	add.s64 	%rd243, %rd1, %rd242;
	ld.global.u32 	%r1137, [%rd243];
	setp.ne.s32 	%p108, %r1137, 1;
	@%p108 bra 	$L__BB2_167;
	add.s32 	%r1138, %r91, 5;
	shr.s32 	%r1139, %r1138, 31;
	shr.u32 	%r1140, %r1139, 27;
	add.s32 	%r1141, %r1138, %r1140;
	shr.s32 	%r1142, %r1141, 5;
	and.b32  	%r1143, %r1138, 31;
	mov.b32 	%r1144, 1;
	shl.b32 	%r1145, %r1144, %r1143;
	mul.wide.s32 	%rd244, %r1142, 4;
	add.s64 	%rd245, %rd4, %rd244;
	ld.global.u32 	%r1146, [%rd245];
	or.b32  	%r1147, %r1146, %r1145;
	st.global.u32 	[%rd245], %r1147;
$L__BB2_167:
	add.s32 	%r1148, %r90, 6;
	cvt.s64.s32 	%rd246, %r1148;
	add.s64 	%rd247, %rd246, %rd3;
	shl.b64 	%rd248, %rd247, 2;
	add.s64 	%rd249, %rd1, %rd248;
	ld.global.u32 	%r1149, [%rd249];
	setp.ne.s32 	%p109, %r1149, 1;
	@%p109 bra 	$L__BB2_169;
	add.s32 	%r1150, %r91, 6;
	shr.s32 	%r1151, %r1150, 31;
	shr.u32 	%r1152, %r1151, 27;
	add.s32 	%r1153, %r1150, %r1152;
	shr.s32 	%r1154, %r1153, 5;
	and.b32  	%r1155, %r1150, 31;
	mov.b32 	%r1156, 1;
	shl.b32 	%r1157, %r1156, %r1155;
	mul.wide.s32 	%rd250, %r1154, 4;
	add.s64 	%rd251, %rd4, %rd250;
	ld.global.u32 	%r1158, [%rd251];
	or.b32  	%r1159, %r1158, %r1157;
	st.global.u32 	[%rd251], %r1159;
$L__BB2_169:
	add.s32 	%r1160, %r90, 7;
	cvt.s64.s32 	%rd252, %r1160;
	add.s64 	%rd253, %rd252, %rd3;
	shl.b64 	%rd254, %rd253, 2;
	add.s64 	%rd255, %rd1, %rd254;
	ld.global.u32 	%r1161, [%rd255];
	setp.ne.s32 	%p110, %r1161, 1;
	@%p110 bra 	$L__BB2_171;
	add.s32 	%r1162, %r91, 7;
	shr.s32 	%r1163, %r1162, 31;
	shr.u32 	%r1164, %r1163, 27;
	add.s32 	%r1165, %r1162, %r1164;
	shr.s32 	%r1166, %r1165, 5;
	and.b32  	%r1167, %r1162, 31;
	mov.b32 	%r1168, 1;
	shl.b32 	%r1169, %r1168, %r1167;
	mul.wide.s32 	%rd256, %r1166, 4;
	add.s64 	%rd257, %rd4, %rd256;
	ld.global.u32 	%r1170, [%rd257];
	or.b32  	%r1171, %r1170, %r1169;
	st.global.u32 	[%rd257], %r1171;
$L__BB2_171:
	add.s32 	%r1279, %r1279, 8;
	setp.ne.s32 	%p111, %r1279, %r30;
	mov.u32 	%r1281, %r30;
	@%p111 bra 	$L__BB2_155;
$L__BB2_172:
	setp.eq.s32 	%p112, %r20, 0;
	@%p112 bra 	$L__BB2_193;
	setp.lt.u32 	%p113, %r21, 3;
	@%p113 bra 	$L__BB2_183;
	add.s32 	%r94, %r1281, %r87;
	add.s32 	%r95, %r88, %r1281;
	cvt.s64.s32 	%rd258, %r94;
	add.s64 	%rd259, %rd258, %rd3;
	shl.b64 	%rd260, %rd259, 2;
	add.s64 	%rd261, %rd1, %rd260;
	ld.global.u32 	%r1172, [%rd261];
	setp.ne.s32 	%p114, %r1172, 1;
	@%p114 bra 	$L__BB2_176;
	shr.s32 	%r1173, %r95, 31;
	shr.u32 	%r1174, %r1173, 27;
	add.s32 	%r1175, %r95, %r1174;
	shr.s32 	%r1176, %r1175, 5;
	and.b32  	%r1177, %r95, 31;
	mov.b32 	%r1178, 1;
	shl.b32 	%r1179, %r1178, %r1177;
	mul.wide.s32 	%rd262, %r1176, 4;
	add.s64 	%rd263, %rd4, %rd262;
	ld.global.u32 	%r1180, [%rd263];
	or.b32  	%r1181, %r1180, %r1179;
	st.global.u32 	[%rd263], %r1181;
$L__BB2_176:
	add.s32 	%r1182, %r94, 1;
	cvt.s64.s32 	%rd264, %r1182;
	add.s64 	%rd265, %rd264, %rd3;
	shl.b64 	%rd266, %rd265, 2;
	add.s64 	%rd267, %rd1, %rd266;
	ld.global.u32 	%r1183, [%rd267];
	setp.ne.s32 	%p115, %r1183, 1;
	@%p115 bra 	$L__BB2_178;
	add.s32 	%r1184, %r95, 1;
	shr.s32 	%r1185, %r1184, 31;
	shr.u32 	%r1186, %r1185, 27;
	add.s32 	%r1187, %r1184, %r1186;
	shr.s32 	%r1188, %r1187, 5;
	and.b32  	%r1189, %r1184, 31;
	mov.b32 	%r1190, 1;
	shl.b32 	%r1191, %r1190, %r1189;
	mul.wide.s32 	%rd268, %r1188, 4;
	add.s64 	%rd269, %rd4, %rd268;
	ld.global.u32 	%r1192, [%rd269];
	or.b32  	%r1193, %r1192, %r1191;
	st.global.u32 	[%rd269], %r1193;
$L__BB2_178:
	add.s32 	%r1194, %r94, 2;
	cvt.s64.s32 	%rd270, %r1194;
	add.s64 	%rd271, %rd270, %rd3;
	shl.b64 	%rd272, %rd271, 2;
	add.s64 	%rd273, %rd1, %rd272;
	ld.global.u32 	%r1195, [%rd273];
	setp.ne.s32 	%p116, %r1195, 1;
	@%p116 bra 	$L__BB2_180;
	add.s32 	%r1196, %r95, 2;
	shr.s32 	%r1197, %r1196, 31;
	shr.u32 	%r1198, %r1197, 27;
	add.s32 	%r1199, %r1196, %r1198;
	shr.s32 	%r1200, %r1199, 5;
	and.b32  	%r1201, %r1196, 31;
	mov.b32 	%r1202, 1;
	shl.b32 	%r1203, %r1202, %r1201;
	mul.wide.s32 	%rd274, %r1200, 4;
	add.s64 	%rd275, %rd4, %rd274;
	ld.global.u32 	%r1204, [%rd275];
	or.b32  	%r1205, %r1204, %r1203;
	st.global.u32 	[%rd275], %r1205;
$L__BB2_180:
	add.s32 	%r1206, %r94, 3;
	cvt.s64.s32 	%rd276, %r1206;
	add.s64 	%rd277, %rd276, %rd3;
	shl.b64 	%rd278, %rd277, 2;
	add.s64 	%rd279, %rd1, %rd278;
	ld.global.u32 	%r1207, [%rd279];
	setp.ne.s32 	%p117, %r1207, 1;
	@%p117 bra 	$L__BB2_182;
	add.s32 	%r1208, %r95, 3;
	shr.s32 	%r1209, %r1208, 31;
	shr.u32 	%r1210, %r1209, 27;
	add.s32 	%r1211, %r1208, %r1210;
	shr.s32 	%r1212, %r1211, 5;
	and.b32  	%r1213, %r1208, 31;
	mov.b32 	%r1214, 1;
	shl.b32 	%r1215, %r1214, %r1213;
	mul.wide.s32 	%rd280, %r1212, 4;
	add.s64 	%rd281, %rd4, %rd280;
	ld.global.u32 	%r1216, [%rd281];
	or.b32  	%r1217, %r1216, %r1215;
	st.global.u32 	[%rd281], %r1217;
$L__BB2_182:
	add.s32 	%r1281, %r1281, 4;
$L__BB2_183:
	setp.eq.s32 	%p118, %r22, 0;
	@%p118 bra 	$L__BB2_193;
	setp.eq.s32 	%p119, %r22, 1;
	@%p119 bra 	$L__BB2_190;
	add.s32 	%r98, %r1281, %r87;
	add.s32 	%r99, %r88, %r1281;
	cvt.s64.s32 	%rd282, %r98;
	add.s64 	%rd283, %rd282, %rd3;
	shl.b64 	%rd284, %rd283, 2;
	add.s64 	%rd285, %rd1, %rd284;
	ld.global.u32 	%r1218, [%rd285];
	setp.ne.s32 	%p120, %r1218, 1;
	@%p120 bra 	$L__BB2_187;
	shr.s32 	%r1219, %r99, 31;
	shr.u32 	%r1220, %r1219, 27;
	add.s32 	%r1221, %r99, %r1220;
	shr.s32 	%r1222, %r1221, 5;
	and.b32  	%r1223, %r99, 31;
	mov.b32 	%r1224, 1;
	shl.b32 	%r1225, %r1224, %r1223;
	mul.wide.s32 	%rd286, %r1222, 4;
	add.s64 	%rd287, %rd4, %rd286;
	ld.global.u32 	%r1226, [%rd287];
	or.b32  	%r1227, %r1226, %r1225;
	st.global.u32 	[%rd287], %r1227;
$L__BB2_187:
	add.s32 	%r1228, %r98, 1;
	cvt.s64.s32 	%rd288, %r1228;
	add.s64 	%rd289, %rd288, %rd3;
	shl.b64 	%rd290, %rd289, 2;
	add.s64 	%rd291, %rd1, %rd290;
	ld.global.u32 	%r1229, [%rd291];
	setp.ne.s32 	%p121, %r1229, 1;
	@%p121 bra 	$L__BB2_189;
	add.s32 	%r1230, %r99, 1;
	shr.s32 	%r1231, %r1230, 31;
	shr.u32 	%r1232, %r1231, 27;
	add.s32 	%r1233, %r1230, %r1232;
	shr.s32 	%r1234, %r1233, 5;
	and.b32  	%r1235, %r1230, 31;
	mov.b32 	%r1236, 1;
	shl.b32 	%r1237, %r1236, %r1235;
	mul.wide.s32 	%rd292, %r1234, 4;
	add.s64 	%rd293, %rd4, %rd292;
	ld.global.u32 	%r1238, [%rd293];
	or.b32  	%r1239, %r1238, %r1237;
	st.global.u32 	[%rd293], %r1239;
$L__BB2_189:
	add.s32 	%r1281, %r1281, 2;
$L__BB2_190:
	setp.eq.s32 	%p122, %r31, 0;
	@%p122 bra 	$L__BB2_193;
	add.s32 	%r1240, %r1281, %r87;
	add.s32 	%r102, %r88, %r1281;
	cvt.s64.s32 	%rd294, %r1240;
	add.s64 	%rd295, %rd294, %rd3;
	shl.b64 	%rd296, %rd295, 2;
	add.s64 	%rd297, %rd1, %rd296;
	ld.global.u32 	%r1241, [%rd297];
	setp.ne.s32 	%p123, %r1241, 1;
	@%p123 bra 	$L__BB2_193;
	shr.s32 	%r1242, %r102, 31;
	shr.u32 	%r1243, %r1242, 27;
	add.s32 	%r1244, %r102, %r1243;
	shr.s32 	%r1245, %r1244, 5;
	and.b32  	%r1246, %r102, 31;
	mov.b32 	%r1247, 1;
	shl.b32 	%r1248, %r1247, %r1246;
	mul.wide.s32 	%rd298, %r1245, 4;
	add.s64 	%rd299, %rd4, %rd298;
	ld.global.u32 	%r1249, [%rd299];
	or.b32  	%r1250, %r1249, %r1248;
	st.global.u32 	[%rd299], %r1250;
$L__BB2_193:
	add.s32 	%r1278, %r1278, 1;
	setp.ne.s32 	%p124, %r1278, %r139;
	@%p124 bra 	$L__BB2_153;
	add.s32 	%r1277, %r1277, 1;
	setp.eq.s32 	%p125, %r1277, %r140;
	@%p125 bra 	$L__BB2_220;
	bra.uni 	$L__BB2_152;
$L__BB2_195:
	shr.s32 	%r937, %r113, 31;
	shr.u32 	%r938, %r937, 27;
	add.s32 	%r939, %r113, %r938;
	shr.s32 	%r940, %r939, 5;
	and.b32  	%r941, %r113, 31;
	mov.b32 	%r942, 1;
	shl.b32 	%r943, %r942, %r941;
	mul.wide.s32 	%rd160, %r940, 4;
	add.s64 	%rd161, %rd4, %rd160;
	ld.global.u32 	%r944, [%rd161];
	or.b32  	%r945, %r944, %r943;
	st.global.u32 	[%rd161], %r945;
$L__BB2_196:
	add.s32 	%r946, %r112, 1;
	add.s32 	%r114, %r113, 1;
	cvt.s64.s32 	%rd162, %r946;
	add.s64 	%rd163, %rd162, %rd3;
	shl.b64 	%rd164, %rd163, 2;
	add.s64 	%rd165, %rd1, %rd164;
	ld.global.u32 	%r947, [%rd165];
	setp.eq.s32 	%p90, %r947, 1;
	@%p90 bra 	$L__BB2_198;
	add.s32 	%r948, %r114, %r4;
	shr.s32 	%r949, %r948, 31;
	shr.u32 	%r950, %r949, 27;
	add.s32 	%r951, %r948, %r950;
	shr.s32 	%r952, %r951, 5;
	and.b32  	%r953, %r948, 31;
	mov.b32 	%r954, 1;
	shl.b32 	%r955, %r954, %r953;
	mul.wide.s32 	%rd166, %r952, 4;
	add.s64 	%rd167, %rd4, %rd166;
	ld.global.u32 	%r956, [%rd167];
	or.b32  	%r957, %r956, %r955;
	st.global.u32 	[%rd167], %r957;
	bra.uni 	$L__BB2_199;
$L__BB2_198:
	shr.s32 	%r958, %r114, 31;
	shr.u32 	%r959, %r958, 27;
	add.s32 	%r960, %r114, %r959;
	shr.s32 	%r961, %r960, 5;
	and.b32  	%r962, %r114, 31;
	mov.b32 	%r963, 1;
	shl.b32 	%r964, %r963, %r962;
	mul.wide.s32 	%rd168, %r961, 4;
	add.s64 	%rd169, %rd4, %rd168;
	ld.global.u32 	%r965, [%rd169];
	or.b32  	%r966, %r965, %r964;
	st.global.u32 	[%rd169], %r966;
$L__BB2_199:
	add.s32 	%r967, %r112, 2;
	add.s32 	%r115, %r113, 2;
	cvt.s64.s32 	%rd170, %r967;
	add.s64 	%rd171, %rd170, %rd3;
	shl.b64 	%rd172, %rd171, 2;
	add.s64 	%rd173, %rd1, %rd172;
	ld.global.u32 	%r968, [%rd173];
	setp.eq.s32 	%p91, %r968, 1;
	@%p91 bra 	$L__BB2_201;
	add.s32 	%r969, %r115, %r4;
	shr.s32 	%r970, %r969, 31;
	shr.u32 	%r971, %r970, 27;
	add.s32 	%r972, %r969, %r971;
	shr.s32 	%r973, %r972, 5;
	and.b32  	%r974, %r969, 31;
	mov.b32 	%r975, 1;
	shl.b32 	%r976, %r975, %r974;
	mul.wide.s32 	%rd174, %r973, 4;
	add.s64 	%rd175, %rd4, %rd174;
	ld.global.u32 	%r977, [%rd175];
	or.b32  	%r978, %r977, %r976;
	st.global.u32 	[%rd175], %r978;
	bra.uni 	$L__BB2_202;
$L__BB2_201:
	shr.s32 	%r979, %r115, 31;
	shr.u32 	%r980, %r979, 27;
	add.s32 	%r981, %r115, %r980;
	shr.s32 	%r982, %r981, 5;
	and.b32  	%r983, %r115, 31;
	mov.b32 	%r984, 1;
	shl.b32 	%r985, %r984, %r983;
	mul.wide.s32 	%rd176, %r982, 4;
	add.s64 	%rd177, %rd4, %rd176;
	ld.global.u32 	%r986, [%rd177];
	or.b32  	%r987, %r986, %r985;
	st.global.u32 	[%rd177], %r987;
$L__BB2_202:
	add.s32 	%r988, %r112, 3;
	add.s32 	%r116, %r113, 3;
	cvt.s64.s32 	%rd178, %r988;
	add.s64 	%rd179, %rd178, %rd3;
	shl.b64 	%rd180, %rd179, 2;
	add.s64 	%rd181, %rd1, %rd180;
	ld.global.u32 	%r989, [%rd181];
	setp.eq.s32 	%p92, %r989, 1;
	@%p92 bra 	$L__BB2_204;
	add.s32 	%r990, %r116, %r4;
	shr.s32 	%r991, %r990, 31;
	shr.u32 	%r992, %r991, 27;
	add.s32 	%r993, %r990, %r992;
	shr.s32 	%r994, %r993, 5;
	and.b32  	%r995, %r990, 31;
	mov.b32 	%r996, 1;
	shl.b32 	%r997, %r996, %r995;
	mul.wide.s32 	%rd182, %r994, 4;
	add.s64 	%rd183, %rd4, %rd182;
	ld.global.u32 	%r998, [%rd183];
	or.b32  	%r999, %r998, %r997;
	st.global.u32 	[%rd183], %r999;
	bra.uni 	$L__BB2_205;
$L__BB2_204:
	shr.s32 	%r1000, %r116, 31;
	shr.u32 	%r1001, %r1000, 27;
	add.s32 	%r1002, %r116, %r1001;
	shr.s32 	%r1003, %r1002, 5;
	and.b32  	%r1004, %r116, 31;
	mov.b32 	%r1005, 1;
	shl.b32 	%r1006, %r1005, %r1004;
	mul.wide.s32 	%rd184, %r1003, 4;
	add.s64 	%rd185, %rd4, %rd184;
	ld.global.u32 	%r1007, [%rd185];
	or.b32  	%r1008, %r1007, %r1006;
	st.global.u32 	[%rd185], %r1008;
$L__BB2_205:
	add.s32 	%r1285, %r1285, 4;
	setp.ne.s32 	%p93, %r1285, %r29;
	mov.u32 	%r1286, %r29;
	@%p93 bra 	$L__BB2_149;
$L__BB2_206:
	setp.eq.s32 	%p94, %r22, 0;
	@%p94 bra 	$L__BB2_218;
	add.s32 	%r119, %r1286, %r109;
	add.s32 	%r120, %r110, %r1286;
	cvt.s64.s32 	%rd186, %r119;
	add.s64 	%rd187, %rd186, %rd3;
	shl.b64 	%rd188, %rd187, 2;
	add.s64 	%rd189, %rd1, %rd188;
	ld.global.u32 	%r1009, [%rd189];
	setp.eq.s32 	%p95, %r1009, 1;
	@%p95 bra 	$L__BB2_209;
	add.s32 	%r1010, %r120, %r4;
	shr.s32 	%r1011, %r1010, 31;
	shr.u32 	%r1012, %r1011, 27;
	add.s32 	%r1013, %r1010, %r1012;
	shr.s32 	%r1014, %r1013, 5;
	and.b32  	%r1015, %r1010, 31;
	mov.b32 	%r1016, 1;
	shl.b32 	%r1017, %r1016, %r1015;
	mul.wide.s32 	%rd190, %r1014, 4;
	add.s64 	%rd191, %rd4, %rd190;
	ld.global.u32 	%r1018, [%rd191];
	or.b32  	%r1019, %r1018, %r1017;
	st.global.u32 	[%rd191], %r1019;
	bra.uni 	$L__BB2_210;
$L__BB2_209:
	shr.s32 	%r1020, %r120, 31;
	shr.u32 	%r1021, %r1020, 27;
	add.s32 	%r1022, %r120, %r1021;
	shr.s32 	%r1023, %r1022, 5;
	and.b32  	%r1024, %r120, 31;
	mov.b32 	%r1025, 1;
	shl.b32 	%r1026, %r1025, %r1024;
	mul.wide.s32 	%rd192, %r1023, 4;
	add.s64 	%rd193, %rd4, %rd192;
	ld.global.u32 	%r1027, [%rd193];
	or.b32  	%r1028, %r1027, %r1026;
	st.global.u32 	[%rd193], %r1028;
$L__BB2_210:
	setp.eq.s32 	%p96, %r22, 1;
	@%p96 bra 	$L__BB2_218;
	add.s32 	%r1029, %r119, 1;
	add.s32 	%r121, %r120, 1;
	cvt.s64.s32 	%rd194, %r1029;
	add.s64 	%rd195, %rd194, %rd3;
	shl.b64 	%rd196, %rd195, 2;
	add.s64 	%rd197, %rd1, %rd196;
	ld.global.u32 	%r1030, [%rd197];
	setp.eq.s32 	%p97, %r1030, 1;
	@%p97 bra 	$L__BB2_213;
	add.s32 	%r1031, %r121, %r4;
	shr.s32 	%r1032, %r1031, 31;
	shr.u32 	%r1033, %r1032, 27;
	add.s32 	%r1034, %r1031, %r1033;
	shr.s32 	%r1035, %r1034, 5;
	and.b32  	%r1036, %r1031, 31;
	mov.b32 	%r1037, 1;
	shl.b32 	%r1038, %r1037, %r1036;
	mul.wide.s32 	%rd198, %r1035, 4;
	add.s64 	%rd199, %rd4, %rd198;
	ld.global.u32 	%r1039, [%rd199];
	or.b32  	%r1040, %r1039, %r1038;
	st.global.u32 	[%rd199], %r1040;
	bra.uni 	$L__BB2_214;
$L__BB2_213:
	shr.s32 	%r1041, %r121, 31;
	shr.u32 	%r1042, %r1041, 27;
	add.s32 	%r1043, %r121, %r1042;
	shr.s32 	%r1044, %r1043, 5;
	and.b32  	%r1045, %r121, 31;
	mov.b32 	%r1046, 1;
	shl.b32 	%r1047, %r1046, %r1045;
	mul.wide.s32 	%rd200, %r1044, 4;
	add.s64 	%rd201, %rd4, %rd200;
	ld.global.u32 	%r1048, [%rd201];
	or.b32  	%r1049, %r1048, %r1047;
	st.global.u32 	[%rd201], %r1049;
$L__BB2_214:
	setp.eq.s32 	%p98, %r22, 2;
	@%p98 bra 	$L__BB2_218;
	add.s32 	%r1050, %r119, 2;
	add.s32 	%r122, %r120, 2;
	cvt.s64.s32 	%rd202, %r1050;
	add.s64 	%rd203, %rd202, %rd3;
	shl.b64 	%rd204, %rd203, 2;
	add.s64 	%rd205, %rd1, %rd204;
	ld.global.u32 	%r1051, [%rd205];
	setp.eq.s32 	%p99, %r1051, 1;
	@%p99 bra 	$L__BB2_217;
	add.s32 	%r1052, %r122, %r4;
	shr.s32 	%r1053, %r1052, 31;
	shr.u32 	%r1054, %r1053, 27;
	add.s32 	%r1055, %r1052, %r1054;
	shr.s32 	%r1056, %r1055, 5;
	and.b32  	%r1057, %r1052, 31;
	mov.b32 	%r1058, 1;
	shl.b32 	%r1059, %r1058, %r1057;
	mul.wide.s32 	%rd206, %r1056, 4;
	add.s64 	%rd207, %rd4, %rd206;
	ld.global.u32 	%r1060, [%rd207];
	or.b32  	%r1061, %r1060, %r1059;
	st.global.u32 	[%rd207], %r1061;
	bra.uni 	$L__BB2_218;
$L__BB2_217:
	shr.s32 	%r1062, %r122, 31;
	shr.u32 	%r1063, %r1062, 27;
	add.s32 	%r1064, %r122, %r1063;
	shr.s32 	%r1065, %r1064, 5;
	and.b32  	%r1066, %r122, 31;
	mov.b32 	%r1067, 1;
	shl.b32 	%r1068, %r1067, %r1066;
	mul.wide.s32 	%rd208, %r1065, 4;
	add.s64 	%rd209, %rd4, %rd208;
	ld.global.u32 	%r1069, [%rd209];
	or.b32  	%r1070, %r1069, %r1068;
	st.global.u32 	[%rd209], %r1070;
$L__BB2_218:
	add.s32 	%r1284, %r1284, 1;
	setp.ne.s32 	%p100, %r1284, %r139;
	@%p100 bra 	$L__BB2_147;
	add.s32 	%r1283, %r1283, 1;
	setp.eq.s32 	%p101, %r1283, %r140;
	@%p101 bra 	$L__BB2_220;
	bra.uni 	$L__BB2_146;
$L__BB2_220:
	add.s32 	%r1260, %r1260, %r5;
	add.s32 	%r1259, %r1259, 1;
	setp.ne.s32 	%p126, %r1259, %r8;
	@%p126 bra 	$L__BB2_5;
	add.s32 	%r1257, %r1257, 1;
	setp.ne.s32 	%p127, %r1257, %r9;
	@%p127 bra 	$L__BB2_4;
	ld.param.u32 	%r1253, [encode_param_2];
	mov.u32 	%r1251, %ntid.x;
	mov.u32 	%r1252, %nctaid.x;
	mad.lo.s32 	%r1256, %r1251, %r1252, %r1256;
	setp.lt.s32 	%p128, %r1256, %r1253;
	@%p128 bra 	$L__BB2_3;
$L__BB2_223:
	ret;
$L__BB2_224:
	add.s32 	%r619, %r126, %r4;
	shr.s32 	%r620, %r619, 31;
	shr.u32 	%r621, %r620, 27;
	add.s32 	%r622, %r619, %r621;
	shr.s32 	%r623, %r622, 5;
	and.b32  	%r624, %r619, 31;
	mov.b32 	%r625, 1;
	shl.b32 	%r626, %r625, %r624;
	mul.wide.s32 	%rd96, %r623, 4;
	add.s64 	%rd97, %rd4, %rd96;
	ld.global.u32 	%r627, [%rd97];
	or.b32  	%r628, %r627, %r626;
	st.global.u32 	[%rd97], %r628;
$L__BB2_225:
	add.s32 	%r638, %r1287, 1;
	add.s32 	%r127, %r126, 1;
	setp.gt.u32 	%p54, %r1259, %r638;
	@%p54 bra 	$L__BB2_227;
	add.s32 	%r639, %r127, %r4;
	shr.s32 	%r640, %r639, 31;
	shr.u32 	%r641, %r640, 27;
	add.s32 	%r642, %r639, %r641;
	shr.s32 	%r643, %r642, 5;
	and.b32  	%r644, %r639, 31;
	mov.b32 	%r645, 1;
	shl.b32 	%r646, %r645, %r644;
	mul.wide.s32 	%rd100, %r643, 4;
	add.s64 	%rd101, %rd4, %rd100;
	ld.global.u32 	%r647, [%rd101];
	or.b32  	%r648, %r647, %r646;
	st.global.u32 	[%rd101], %r648;
	bra.uni 	$L__BB2_228;
$L__BB2_227:
	shr.s32 	%r649, %r127, 31;
	shr.u32 	%r650, %r649, 27;
	add.s32 	%r651, %r127, %r650;
	shr.s32 	%r652, %r651, 5;
	and.b32  	%r653, %r127, 31;
	mov.b32 	%r654, 1;
	shl.b32 	%r655, %r654, %r653;
	mul.wide.s32 	%rd102, %r652, 4;
	add.s64 	%rd103, %rd4, %rd102;
	ld.global.u32 	%r656, [%rd103];
	or.b32  	%r657, %r656, %r655;
	st.global.u32 	[%rd103], %r657;
$L__BB2_228:
	add.s32 	%r658, %r1287, 2;
	add.s32 	%r128, %r126, 2;
	setp.gt.u32 	%p55, %r1259, %r658;
	@%p55 bra 	$L__BB2_230;
	add.s32 	%r659, %r128, %r4;
	shr.s32 	%r660, %r659, 31;
	shr.u32 	%r661, %r660, 27;
	add.s32 	%r662, %r659, %r661;
	shr.s32 	%r663, %r662, 5;
	and.b32  	%r664, %r659, 31;
	mov.b32 	%r665, 1;
	shl.b32 	%r666, %r665, %r664;
	mul.wide.s32 	%rd104, %r663, 4;
	add.s64 	%rd105, %rd4, %rd104;
	ld.global.u32 	%r667, [%rd105];
	or.b32  	%r668, %r667, %r666;
	st.global.u32 	[%rd105], %r668;
	bra.uni 	$L__BB2_231;
$L__BB2_230:
	shr.s32 	%r669, %r128, 31;
	shr.u32 	%r670, %r669, 27;
	add.s32 	%r671, %r128, %r670;
	shr.s32 	%r672, %r671, 5;
	and.b32  	%r673, %r128, 31;
	mov.b32 	%r674, 1;
	shl.b32 	%r675, %r674, %r673;
	mul.wide.s32 	%rd106, %r672, 4;
	add.s64 	%rd107, %rd4, %rd106;
	ld.global.u32 	%r676, [%rd107];
	or.b32  	%r677, %r676, %r675;
	st.global.u32 	[%rd107], %r677;
$L__BB2_231:
	add.s32 	%r678, %r1287, 3;
	add.s32 	%r129, %r126, 3;
	setp.gt.u32 	%p56, %r1259, %r678;
	@%p56 bra 	$L__BB2_233;
	add.s32 	%r679, %r129, %r4;
	shr.s32 	%r680, %r679, 31;
	shr.u32 	%r681, %r680, 27;
	add.s32 	%r682, %r679, %r681;
	shr.s32 	%r683, %r682, 5;
	and.b32  	%r684, %r679, 31;
	mov.b32 	%r685, 1;
	shl.b32 	%r686, %r685, %r684;
	mul.wide.s32 	%rd108, %r683, 4;
	add.s64 	%rd109, %rd4, %rd108;
	ld.global.u32 	%r687, [%rd109];
	or.b32  	%r688, %r687, %r686;
	st.global.u32 	[%rd109], %r688;
	bra.uni 	$L__BB2_234;
$L__BB2_233:
	shr.s32 	%r689, %r129, 31;
	shr.u32 	%r690, %r689, 27;
	add.s32 	%r691, %r129, %r690;
	shr.s32 	%r692, %r691, 5;
	and.b32  	%r693, %r129, 31;
	mov.b32 	%r694, 1;
	shl.b32 	%r695, %r694, %r693;
	mul.wide.s32 	%rd110, %r692, 4;
	add.s64 	%rd111, %rd4, %rd110;
	ld.global.u32 	%r696, [%rd111];
	or.b32  	%r697, %r696, %r695;
	st.global.u32 	[%rd111], %r697;
$L__BB2_234:
	add.s32 	%r1287, %r1287, 4;
	setp.eq.s32 	%p57, %r1287, %r27;
	mov.u32 	%r1276, %r27;
	@%p57 bra 	$L__BB2_131;
	bra.uni 	$L__BB2_118;

}


// ===== COMPILED SASS (sm_100) =====

	.target	sm_100

	.elftype	@"ET_EXEC"


//--------------------- .note.nv.tkinfo           --------------------------
	.section	.note.nv.tkinfo,"",@"SHT_NOTE"
	.sectionflags	@"SHF_NOTE_NV_TKINFO"
	.tkinfo
        /*0018*/ 	.word	0x00000002
        /*0030*/ 	.string	""
        /*0030*/ 	.string	"ptxas"
        /*0030*/ 	.string	"Cuda compilation tools, release 13.0, V13.0.88"
        /*0030*/ 	.string	"Build cuda_13.0.r13.0/compiler.36424714_0"
        /*0030*/ 	.string	"-arch sm_100 -m 64 "



//--------------------- .note.nv.cuinfo           --------------------------
	.section	.note.nv.cuinfo,"",@"SHT_NOTE"
	.sectionflags	@"SHF_NOTE_NV_CUINFO"
        /*0018*/ 	.short	0x0002
        /*001a*/ 	.short	0x0064
        /*001c*/ 	.short	0x0082
	.zero		2


//--------------------- .nv.info                  --------------------------
	.section	.nv.info,"",@"SHT_CUDA_INFO"
	.align	4


	//----- nvinfo : EIATTR_REGCOUNT
	.align		4
        /*0000*/ 	.byte	0x04, 0x2f
        /*0002*/ 	.short	(.L_10 - .L_9)
	.align		4
.L_9:
        /*0004*/ 	.word	index@(produce_autoencoder_example)
        /*0008*/ 	.word	0x00000020


	//----- nvinfo : EIATTR_FRAME_SIZE
	.align		4
.L_10:
        /*000c*/ 	.byte	0x04, 0x11
        /*000e*/ 	.short	(.L_12 - .L_11)
	.align		4
.L_11:
        /*0010*/ 	.word	index@(produce_autoencoder_example)
        /*0014*/ 	.word	0x00000000


	//----- nvinfo : EIATTR_REGCOUNT
	.align		4
.L_12:
        /*0018*/ 	.byte	0x04, 0x2f
        /*001a*/ 	.short	(.L_14 - .L_13)
	.align		4
.L_13:
        /*001c*/ 	.word	index@(prepare_encode)
        /*0020*/ 	.word	0x00000010


	//----- nvinfo : EIATTR_FRAME_SIZE
	.align		4
.L_14:
        /*0024*/ 	.byte	0x04, 0x11
        /*0026*/ 	.short	(.L_16 - .L_15)
	.align		4
.L_15:
        /*0028*/ 	.word	index@(prepare_encode)
        /*002c*/ 	.word	0x00000000


	//----- nvinfo : EIATTR_REGCOUNT
	.align		4
.L_16:
        /*0030*/ 	.byte	0x04, 0x2f
        /*0032*/ 	.short	(.L_18 - .L_17)
	.align		4
.L_17:
        /*0034*/ 	.word	index@(encode)
        /*0038*/ 	.word	0x00000020


	//----- nvinfo : EIATTR_FRAME_SIZE
	.align		4
.L_18:
        /*003c*/ 	.byte	0x04, 0x11
        /*003e*/ 	.short	(.L_20 - .L_19)
	.align		4
.L_19:
        /*0040*/ 	.word	index@(encode)
        /*0044*/ 	.word	0x00000000


	//----- nvinfo : EIATTR_MIN_STACK_SIZE
	.align		4
.L_20:
        /*0048*/ 	.byte	0x04, 0x12
        /*004a*/ 	.short	(.L_22 - .L_21)
	.align		4
.L_21:
        /*004c*/ 	.word	index@(encode)
        /*0050*/ 	.word	0x00000000


	//----- nvinfo : EIATTR_MIN_STACK_SIZE
	.align		4
.L_22:
        /*0054*/ 	.byte	0x04, 0x12
        /*0056*/ 	.short	(.L_24 - .L_23)
	.align		4
.L_23:
        /*0058*/ 	.word	index@(prepare_encode)
        /*005c*/ 	.word	0x00000000


	//----- nvinfo : EIATTR_MIN_STACK_SIZE
	.align		4
.L_24:
        /*0060*/ 	.byte	0x04, 0x12
        /*0062*/ 	.short	(.L_26 - .L_25)
	.align		4
.L_25:
        /*0064*/ 	.word	index@(produce_autoencoder_example)
        /*0068*/ 	.word	0x00000000
.L_26:


//--------------------- .nv.compat                --------------------------
	.section	.nv.compat,"",@"SHT_CUDA_COMPAT_INFO"
	.align	4
        /*0000*/ 	.byte	0x02, 0x09, 0x00, 0x00, 0x02, 0x02, 0x01, 0x00, 0x02, 0x05, 0x05, 0x00, 0x03, 0x07, 0x01, 0x01
        /*0010*/ 	.byte	0x02, 0x03, 0x00, 0x00, 0x02, 0x06, 0x01, 0x00, 0x04, 0x0b, 0x08, 0x00, 0x09, 0x00, 0x00, 0x00
        /*0020*/ 	.byte	0x00, 0x00, 0x00, 0x00


//--------------------- .nv.info.encode           --------------------------
	.section	.nv.info.encode,"",@"SHT_CUDA_INFO"
	.sectionflags	@""
	.align	4


	//----- nvinfo : EIATTR_CUDA_API_VERSION
	.align		4
        /*0000*/ 	.byte	0x04, 0x37
        /*0002*/ 	.short	(.L_28 - .L_27)
.L_27:
        /*0004*/ 	.word	0x00000082


	//----- nvinfo : EIATTR_KPARAM_INFO
	.align		4
.L_28:
        /*0008*/ 	.byte	0x04, 0x17
        /*000a*/ 	.short	(.L_30 - .L_29)
.L_29:
        /*000c*/ 	.word	0x00000000
        /*0010*/ 	.short	0x0009
        /*0012*/ 	.short	0x002c
        /*0014*/ 	.byte	0x00, 0xf0, 0x11, 0x00


	//----- nvinfo : EIATTR_KPARAM_INFO
	.align		4
.L_30:
        /*0018*/ 	.byte	0x04, 0x17
        /*001a*/ 	.short	(.L_32 - .L_31)
.L_31:
        /*001c*/ 	.word	0x00000000
        /*0020*/ 	.short	0x0008
        /*0022*/ 	.short	0x0028
        /*0024*/ 	.byte	0x00, 0xf0, 0x11, 0x00


	//----- nvinfo : EIATTR_KPARAM_INFO
	.align		4
.L_32:
        /*0028*/ 	.byte	0x04, 0x17
        /*002a*/ 	.short	(.L_34 - .L_33)
.L_33:
        /*002c*/ 	.word	0x00000000
        /*0030*/ 	.short	0x0007
        /*0032*/ 	.short	0x0024
        /*0034*/ 	.byte	0x00, 0xf0, 0x11, 0x00


	//----- nvinfo : EIATTR_KPARAM_INFO
	.align		4
.L_34:
        /*0038*/ 	.byte	0x04, 0x17
        /*003a*/ 	.short	(.L_36 - .L_35)
.L_35:
        /*003c*/ 	.word	0x00000000
        /*0040*/ 	.short	0x0006
        /*0042*/ 	.short	0x0020
        /*0044*/ 	.byte	0x00, 0xf0, 0x11, 0x00


	//----- nvinfo : EIATTR_KPARAM_INFO
	.align		4
.L_36:
        /*0048*/ 	.byte	0x04, 0x17
        /*004a*/ 	.short	(.L_38 - .L_37)
.L_37:
        /*004c*/ 	.word	0x00000000
        /*0050*/ 	.short	0x0005
        /*0052*/ 	.short	0x001c
        /*0054*/ 	.byte	0x00, 0xf0, 0x11, 0x00


	//----- nvinfo : EIATTR_KPARAM_INFO
	.align		4
.L_38:
        /*0058*/ 	.byte	0x04, 0x17
        /*005a*/ 	.short	(.L_40 - .L_39)
.L_39:
        /*005c*/ 	.word	0x00000000
        /*0060*/ 	.short	0x0004
        /*0062*/ 	.short	0x0018
        /*0064*/ 	.byte	0x00, 0xf0, 0x11, 0x00


	//----- nvinfo : EIATTR_KPARAM_INFO
	.align		4
.L_40:
        /*0068*/ 	.byte	0x04, 0x17
        /*006a*/ 	.short	(.L_42 - .L_41)
.L_41:
        /*006c*/ 	.word	0x00000000
        /*0070*/ 	.short	0x0003
        /*0072*/ 	.short	0x0014
        /*0074*/ 	.byte	0x00, 0xf0, 0x11, 0x00


	//----- nvinfo : EIATTR_KPARAM_INFO
	.align		4
.L_42:
        /*0078*/ 	.byte	0x04, 0x17
        /*007a*/ 	.short	(.L_44 - .L_43)
.L_43:
        /*007c*/ 	.word	0x00000000
        /*0080*/ 	.short	0x0002
        /*0082*/ 	.short	0x0010
        /*0084*/ 	.byte	0x00, 0xf0, 0x11, 0x00


	//----- nvinfo : EIATTR_KPARAM_INFO
	.align		4
.L_44:
        /*0088*/ 	.byte	0x04, 0x17
        /*008a*/ 	.short	(.L_46 - .L_45)
.L_45:
        /*008c*/ 	.word	0x00000000
        /*0090*/ 	.short	0x0001
        /*0092*/ 	.short	0x0008
        /*0094*/ 	.byte	0x00, 0xf5, 0x21, 0x00


	//----- nvinfo : EIATTR_KPARAM_INFO
	.align		4
.L_46:
        /*0098*/ 	.byte	0x04, 0x17
        /*009a*/ 	.short	(.L_48 - .L_47)
.L_47:
        /*009c*/ 	.word	0x00000000
        /*00a0*/ 	.short	0x0000
        /*00a2*/ 	.short	0x0000
        /*00a4*/ 	.byte	0x00, 0xf5, 0x21, 0x00


	//----- nvinfo : EIATTR_SPARSE_MMA_MASK
	.align		4
.L_48:
        /*00a8*/ 	.byte	0x03, 0x50
        /*00aa*/ 	.short	0x0000


	//----- nvinfo : EIATTR_MAXREG_COUNT
	.align		4
        /*00ac*/ 	.byte	0x03, 0x1b
        /*00ae*/ 	.short	0x00ff


	//----- nvinfo : EIATTR_MERCURY_ISA_VERSION
	.align		4
        /*00b0*/ 	.byte	0x03, 0x5f
        /*00b2*/ 	.short	0x0101


	//----- nvinfo : EIATTR_VRC_CTA_INIT_COUNT
	.align		4
        /*00b4*/ 	.byte	0x02, 0x4a
	.zero		1
	.zero		1


	//----- nvinfo : EIATTR_EXIT_INSTR_OFFSETS
	.align		4
        /*00b8*/ 	.byte	0x04, 0x1c
        /*00ba*/ 	.short	(.L_50 - .L_49)


	//   ....[0]....
.L_49:
        /*00bc*/ 	.word	0x00000150


	//   ....[1]....
        /*00c0*/ 	.word	0x00000180


	//   ....[2]....
        /*00c4*/ 	.word	0x00005e70


	//----- nvinfo : EIATTR_CRS_STACK_SIZE
	.align		4
.L_50:
        /*00c8*/ 	.byte	0x04, 0x1e
        /*00ca*/ 	.short	(.L_52 - .L_51)
.L_51:
        /*00cc*/ 	.word	0x00000000


	//----- nvinfo : EIATTR_CBANK_PARAM_SIZE
	.align		4
.L_52:
        /*00d0*/ 	.byte	0x03, 0x19
        /*00d2*/ 	.short	0x0030


	//----- nvinfo : EIATTR_PARAM_CBANK
	.align		4
        /*00d4*/ 	.byte	0x04, 0x0a
        /*00d6*/ 	.short	(.L_54 - .L_53)
	.align		4
.L_53:
        /*00d8*/ 	.word	index@(.nv.constant0.encode)
        /*00dc*/ 	.short	0x0380
        /*00de*/ 	.short	0x0030


	//----- nvinfo : EIATTR_SW_WAR
	.align		4
.L_54:
        /*00e0*/ 	.byte	0x04, 0x36
        /*00e2*/ 	.short	(.L_56 - .L_55)
.L_55:
        /*00e4*/ 	.word	0x00000008
.L_56:


//--------------------- .nv.info.prepare_encode   --------------------------
	.section	.nv.info.prepare_encode,"",@"SHT_CUDA_INFO"
	.sectionflags	@""
	.align	4


	//----- nvinfo : EIATTR_CUDA_API_VERSION
	.align		4
        /*0000*/ 	.byte	0x04, 0x37
        /*0002*/ 	.short	(.L_58 - .L_57)
.L_57:
        /*0004*/ 	.word	0x00000082


	//----- nvinfo : EIATTR_KPARAM_INFO
	.align		4
.L_58:
        /*0008*/ 	.byte	0x04, 0x17
        /*000a*/ 	.short	(.L_60 - .L_59)
.L_59:
        /*000c*/ 	.word	0x00000000
        /*0010*/ 	.short	0x0009
        /*0012*/ 	.short	0x002c
        /*0014*/ 	.byte	0x00, 0xf0, 0x11, 0x00


	//----- nvinfo : EIATTR_KPARAM_INFO
	.align		4
.L_60:
        /*0018*/ 	.byte	0x04, 0x17
        /*001a*/ 	.short	(.L_62 - .L_61)
.L_61:
        /*001c*/ 	.word	0x00000000
        /*0020*/ 	.short	0x0008
        /*0022*/ 	.short	0x0028
        /*0024*/ 	.byte	0x00, 0xf0, 0x11, 0x00


	//----- nvinfo : EIATTR_KPARAM_INFO
	.align		4
.L_62:
        /*0028*/ 	.byte	0x04, 0x17
        /*002a*/ 	.short	(.L_64 - .L_63)
.L_63:
        /*002c*/ 	.word	0x00000000
        /*0030*/ 	.short	0x0007
        /*0032*/ 	.short	0x0024
        /*0034*/ 	.byte	0x00, 0xf0, 0x11, 0x00


	//----- nvinfo : EIATTR_KPARAM_INFO
	.align		4
.L_64:
        /*0038*/ 	.byte	0x04, 0x17
        /*003a*/ 	.short	(.L_66 - .L_65)
.L_65:
        /*003c*/ 	.word	0x00000000
        /*0040*/ 	.short	0x0006
        /*0042*/ 	.short	0x0020
        /*0044*/ 	.byte	0x00, 0xf0, 0x11, 0x00


	//----- nvinfo : EIATTR_KPARAM_INFO
	.align		4
.L_66:
        /*0048*/ 	.byte	0x04, 0x17
        /*004a*/ 	.short	(.L_68 - .L_67)
.L_67:
        /*004c*/ 	.word	0x00000000
        /*0050*/ 	.short	0x0005
        /*0052*/ 	.short	0x001c
        /*0054*/ 	.byte	0x00, 0xf0, 0x11, 0x00


	//----- nvinfo : EIATTR_KPARAM_INFO
	.align		4
.L_68:
        /*0058*/ 	.byte	0x04, 0x17
        /*005a*/ 	.short	(.L_70 - .L_69)
.L_69:
        /*005c*/ 	.word	0x00000000
        /*0060*/ 	.short	0x0004
        /*0062*/ 	.short	0x0018
        /*0064*/ 	.byte	0x00, 0xf0, 0x11, 0x00


	//----- nvinfo : EIATTR_KPARAM_INFO
	.align		4
.L_70:
        /*0068*/ 	.byte	0x04, 0x17
        /*006a*/ 	.short	(.L_72 - .L_71)
.L_71:
        /*006c*/ 	.word	0x00000000
        /*0070*/ 	.short	0x0003
        /*0072*/ 	.short	0x0014
        /*0074*/ 	.byte	0x00, 0xf0, 0x11, 0x00


	//----- nvinfo : EIATTR_KPARAM_INFO
	.align		4
.L_72:
        /*0078*/ 	.byte	0x04, 0x17
        /*007a*/ 	.short	(.L_74 - .L_73)
.L_73:
        /*007c*/ 	.word	0x00000000
        /*0080*/ 	.short	0x0002
        /*0082*/ 	.short	0x0010
        /*0084*/ 	.byte	0x00, 0xf0, 0x11, 0x00


	//----- nvinfo : EIATTR_KPARAM_INFO
	.align		4
.L_74:
        /*0088*/ 	.byte	0x04, 0x17
        /*008a*/ 	.short	(.L_76 - .L_75)
.L_75:
        /*008c*/ 	.word	0x00000000
        /*0090*/ 	.short	0x0001
        /*0092*/ 	.short	0x0008
        /*0094*/ 	.byte	0x00, 0xf5, 0x21, 0x00


	//----- nvinfo : EIATTR_KPARAM_INFO
	.align		4
.L_76:
        /*0098*/ 	.byte	0x04, 0x17
        /*009a*/ 	.short	(.L_78 - .L_77)
.L_77:
        /*009c*/ 	.word	0x00000000
        /*00a0*/ 	.short	0x0000
        /*00a2*/ 	.short	0x0000
        /*00a4*/ 	.byte	0x00, 0xf5, 0x21, 0x00


	//----- nvinfo : EIATTR_SPARSE_MMA_MASK
	.align		4
.L_78:
        /*00a8*/ 	.byte	0x03, 0x50
        /*00aa*/ 	.short	0x0000


	//----- nvinfo : EIATTR_MAXREG_COUNT
	.align		4
        /*00ac*/ 	.byte	0x03, 0x1b
        /*00ae*/ 	.short	0x00ff


	//----- nvinfo : EIATTR_MERCURY_ISA_VERSION
	.align		4
        /*00b0*/ 	.byte	0x03, 0x5f
        /*00b2*/ 	.short	0x0101


	//----- nvinfo : EIATTR_VRC_CTA_INIT_COUNT
	.align		4
        /*00b4*/ 	.byte	0x02, 0x4a
	.zero		1
	.zero		1


	//----- nvinfo : EIATTR_EXIT_INSTR_OFFSETS
	.align		4
        /*00b8*/ 	.byte	0x04, 0x1c
        /*00ba*/ 	.short	(.L_80 - .L_79)


	//   ....[0]....
.L_79:
        /*00bc*/ 	.word	0x000001a0


	//   ....[1]....
        /*00c0*/ 	.word	0x00000440


	//   ....[2]....
        /*00c4*/ 	.word	0x00000510


	//----- nvinfo : EIATTR_CRS_STACK_SIZE
	.align		4
.L_80:
        /*00c8*/ 	.byte	0x04, 0x1e
        /*00ca*/ 	.short	(.L_82 - .L_81)
.L_81:
        /*00cc*/ 	.word	0x00000000


	//----- nvinfo : EIATTR_CBANK_PARAM_SIZE
	.align		4
.L_82:
        /*00d0*/ 	.byte	0x03, 0x19
        /*00d2*/ 	.short	0x0030


	//----- nvinfo : EIATTR_PARAM_CBANK
	.align		4
        /*00d4*/ 	.byte	0x04, 0x0a
        /*00d6*/ 	.short	(.L_84 - .L_83)
	.align		4
.L_83:
        /*00d8*/ 	.word	index@(.nv.constant0.prepare_encode)
        /*00dc*/ 	.short	0x0380
        /*00de*/ 	.short	0x0030


	//----- nvinfo : EIATTR_SW_WAR
	.align		4
.L_84:
        /*00e0*/ 	.byte	0x04, 0x36
        /*00e2*/ 	.short	(.L_86 - .L_85)
.L_85:
        /*00e4*/ 	.word	0x00000008
.L_86:


//--------------------- .nv.info.produce_autoencoder_example --------------------------
	.section	.nv.info.produce_autoencoder_example,"",@"SHT_CUDA_INFO"
	.sectionflags	@""
	.align	4


	//----- nvinfo : EIATTR_CUDA_API_VERSION
	.align		4
        /*0000*/ 	.byte	0x04, 0x37
        /*0002*/ 	.short	(.L_88 - .L_87)
.L_87:
        /*0004*/ 	.word	0x00000082


	//----- nvinfo : EIATTR_KPARAM_INFO
	.align		4
.L_88:
        /*0008*/ 	.byte	0x04, 0x17
        /*000a*/ 	.short	(.L_90 - .L_89)
.L_89:
        /*000c*/ 	.word	0x00000000
        /*0010*/ 	.short	0x000c
        /*0012*/ 	.short	0x0058
        /*0014*/ 	.byte	0x00, 0xf0, 0x11, 0x00


	//----- nvinfo : EIATTR_KPARAM_INFO
	.align		4
.L_90:
        /*0018*/ 	.byte	0x04, 0x17
        /*001a*/ 	.short	(.L_92 - .L_91)
.L_91:
        /*001c*/ 	.word	0x00000000
        /*0020*/ 	.short	0x000b
        /*0022*/ 	.short	0x0054
        /*0024*/ 	.byte	0x00, 0xf0, 0x11, 0x00


	//----- nvinfo : EIATTR_KPARAM_INFO
	.align		4
.L_92:
        /*0028*/ 	.byte	0x04, 0x17
        /*002a*/ 	.short	(.L_94 - .L_93)
.L_93:
        /*002c*/ 	.word	0x00000000
        /*0030*/ 	.short	0x000a
        /*0032*/ 	.short	0x0050
        /*0034*/ 	.byte	0x00, 0xf0, 0x11, 0x00


	//----- nvinfo : EIATTR_KPARAM_INFO
	.align		4
.L_94:
        /*0038*/ 	.byte	0x04, 0x17
        /*003a*/ 	.short	(.L_96 - .L_95)
.L_95:
        /*003c*/ 	.word	0x00000000
        /*0040*/ 	.short	0x0009
        /*0042*/ 	.short	0x0048
        /*0044*/ 	.byte	0x00, 0xf5, 0x21, 0x00


	//----- nvinfo : EIATTR_KPARAM_INFO
	.align		4
.L_96:
        /*0048*/ 	.byte	0x04, 0x17
        /*004a*/ 	.short	(.L_98 - .L_97)
.L_97:
        /*004c*/ 	.word	0x00000000
        /*0050*/ 	.short	0x0008
        /*0052*/ 	.short	0x0040
        /*0054*/ 	.byte	0x00, 0xf0, 0x11, 0x00


	//----- nvinfo : EIATTR_KPARAM_INFO
	.align		4
.L_98:
        /*0058*/ 	.byte	0x04, 0x17
        /*005a*/ 	.short	(.L_100 - .L_99)
.L_99:
        /*005c*/ 	.word	0x00000000
        /*0060*/ 	.short	0x0007
        /*0062*/ 	.short	0x0038
        /*0064*/ 	.byte	0x00, 0xf5, 0x21, 0x00


	//----- nvinfo : EIATTR_KPARAM_INFO
	.align		4
.L_100:
        /*0068*/ 	.byte	0x04, 0x17
        /*006a*/ 	.short	(.L_102 - .L_101)
.L_101:
        /*006c*/ 	.word	0x00000000
        /*0070*/ 	.short	0x0006
        /*0072*/ 	.short	0x0030
        /*0074*/ 	.byte	0x00, 0xf5, 0x21, 0x00


	//----- nvinfo : EIATTR_KPARAM_INFO
	.align		4
.L_102:
        /*0078*/ 	.byte	0x04, 0x17
        /*007a*/ 	.short	(.L_104 - .L_103)
.L_103:
        /*007c*/ 	.word	0x00000000
        /*0080*/ 	.short	0x0005
        /*0082*/ 	.short	0x0028
        /*0084*/ 	.byte	0x00, 0xf0, 0x11, 0x00


	//----- nvinfo : EIATTR_KPARAM_INFO
	.align		4
.L_104:
        /*0088*/ 	.byte	0x04, 0x17
        /*008a*/ 	.short	(.L_106 - .L_105)
.L_105:
        /*008c*/ 	.word	0x00000000
        /*0090*/ 	.short	0x0004
        /*0092*/ 	.short	0x0020
        /*0094*/ 	.byte	0x00, 0xf5, 0x21, 0x00


	//----- nvinfo : EIATTR_KPARAM_INFO
	.align		4
.L_106:
        /*0098*/ 	.byte	0x04, 0x17
        /*009a*/ 	.short	(.L_108 - .L_107)
.L_107:
        /*009c*/ 	.word	0x00000000
        /*00a0*/ 	.short	0x0003
        /*00a2*/ 	.short	0x0018
        /*00a4*/ 	.byte	0x00, 0xf5, 0x21, 0x00


	//----- nvinfo : EIATTR_KPARAM_INFO
	.align		4
.L_108:
        /*00a8*/ 	.byte	0x04, 0x17
        /*00aa*/ 	.short	(.L_110 - .L_109)
.L_109:
        /*00ac*/ 	.word	0x00000000
        /*00b0*/ 	.short	0x0002
        /*00b2*/ 	.short	0x0010
        /*00b4*/ 	.byte	0x00, 0xf0, 0x11, 0x00


	//----- nvinfo : EIATTR_KPARAM_INFO
	.align		4
.L_110:
        /*00b8*/ 	.byte	0x04, 0x17
        /*00ba*/ 	.short	(.L_112 - .L_111)
.L_111:
        /*00bc*/ 	.word	0x00000000
        /*00c0*/ 	.short	0x0001
        /*00c2*/ 	.short	0x0008
        /*00c4*/ 	.byte	0x00, 0xf5, 0x21, 0x00


	//----- nvinfo : EIATTR_KPARAM_INFO
	.align		4
.L_112:
        /*00c8*/ 	.byte	0x04, 0x17
        /*00ca*/ 	.short	(.L_114 - .L_113)
.L_113:
        /*00cc*/ 	.word	0x00000000
        /*00d0*/ 	.short	0x0000
        /*00d2*/ 	.short	0x0000
        /*00d4*/ 	.byte	0x00, 0xf5, 0x21, 0x00


	//----- nvinfo : EIATTR_SPARSE_MMA_MASK
	.align		4
.L_114:
        /*00d8*/ 	.byte	0x03, 0x50
        /*00da*/ 	.short	0x0000


	//----- nvinfo : EIATTR_MAXREG_COUNT
	.align		4
        /*00dc*/ 	.byte	0x03, 0x1b
        /*00de*/ 	.short	0x00ff


	//----- nvinfo : EIATTR_MERCURY_ISA_VERSION
	.align		4
        /*00e0*/ 	.byte	0x03, 0x5f
        /*00e2*/ 	.short	0x0101


	//----- nvinfo : EIATTR_VRC_CTA_INIT_COUNT
	.align		4
        /*00e4*/ 	.byte	0x02, 0x4a
	.zero		1
	.zero		1


	//----- nvinfo : EIATTR_EXIT_INSTR_OFFSETS
	.align		4
        /*00e8*/ 	.byte	0x04, 0x1c
        /*00ea*/ 	.short	(.L_116 - .L_115)


	//   ....[0]....
.L_115:
        /*00ec*/ 	.word	0x00000070


	//   ....[1]....
        /*00f0*/ 	.word	0x00001c80


	//   ....[2]....
        /*00f4*/ 	.word	0x00002960


	//----- nvinfo : EIATTR_CBANK_PARAM_SIZE
	.align		4
.L_116:
        /*00f8*/ 	.byte	0x03, 0x19
        /*00fa*/ 	.short	0x005c


	//----- nvinfo : EIATTR_PARAM_CBANK
	.align		4
        /*00fc*/ 	.byte	0x04, 0x0a
        /*00fe*/ 	.short	(.L_118 - .L_117)
	.align		4
.L_117:
        /*0100*/ 	.word	index@(.nv.constant0.produce_autoencoder_example)
        /*0104*/ 	.short	0x0380
        /*0106*/ 	.short	0x005c


	//----- nvinfo : EIATTR_SW_WAR
	.align		4
.L_118:
        /*0108*/ 	.byte	0x04, 0x36
        /*010a*/ 	.short	(.L_120 - .L_119)
.L_119:
        /*010c*/ 	.word	0x00000008
.L_120:


//--------------------- .nv.callgraph             --------------------------
	.section	.nv.callgraph,"",@"SHT_CUDA_CALLGRAPH"
	.align	4
	.sectionentsize	8
	.align		4
        /*0000*/ 	.word	0x00000000
	.align		4
        /*0004*/ 	.word	0xffffffff
	.align		4
        /*0008*/ 	.word	0x00000000
	.align		4
        /*000c*/ 	.word	0xfffffffe
	.align		4
        /*0010*/ 	.word	0x00000000
	.align		4
        /*0014*/ 	.word	0xfffffffd
	.align		4
        /*0018*/ 	.word	0x00000000
	.align		4
        /*001c*/ 	.word	0xfffffffc


//--------------------- .nv.constant4             --------------------------
	.section	.nv.constant4,"a",@progbits
	.align	8
	.align		8
.nv.constant4:
        /*0000*/ 	.dword	precalc_xorwow_matrix
	.align		8
        /*0008*/ 	.dword	precalc_xorwow_offset_matrix
	.align		8
        /*0010*/ 	.dword	mrg32k3aM1
	.align		8
        /*0018*/ 	.dword	mrg32k3aM2
	.align		8
        /*0020*/ 	.dword	mrg32k3aM1SubSeq
	.align		8
        /*0028*/ 	.dword	mrg32k3aM2SubSeq
	.align		8
        /*0030*/ 	.dword	mrg32k3aM1Seq
	.align		8
        /*0038*/ 	.dword	mrg32k3aM2Seq


//--------------------- .nv.constant3             --------------------------
	.section	.nv.constant3,"a",@progbits
	.align	8
.nv.constant3:
	.type		__cr_lgamma_table,@object
	.size		__cr_lgamma_table,(.L_8 - __cr_lgamma_table)
__cr_lgamma_table:
        /*0000*/ 	.byte	0x00, 0x00, 0x00, 0x00, 0x00, 0x00, 0x00, 0x00, 0x00, 0x00, 0x00, 0x00, 0x00, 0x00, 0x00, 0x00
        /*0010*/ 	.byte	0xef, 0x39, 0xfa, 0xfe, 0x42, 0x2e, 0xe6, 0x3f, 0x02, 0x20, 0x2a, 0xfa, 0x0b, 0xab, 0xfc, 0x3f
        /*0020*/ 	.byte	0xf9, 0x2c, 0x92, 0x7c, 0xa7, 0x6c, 0x09, 0x40, 0xc9, 0x79, 0x44, 0x3c, 0x64, 0x26, 0x13, 0x40
        /*0030*/ 	.byte	0xca, 0x01, 0xcf, 0x3a, 0x27, 0x51, 0x1a, 0x40, 0x30, 0xcc, 0x2d, 0xf3, 0xe1, 0x0c, 0x21, 0x40
        /*0040*/ 	.byte	0x0d, 0xb7, 0xfc, 0x82, 0x8e, 0x35, 0x25, 0x40
.L_8:


//--------------------- .text.encode              --------------------------
	.section	.text.encode,"ax",@progbits
	.align	128
        .global         encode
        .type           encode,@function
        .size           encode,(.L_x_78 - encode)
        .other          encode,@"STO_CUDA_ENTRY STV_DEFAULT"
encode:
.text.encode:
[----:B------:R-:W-:Y:S01]  /*0000*/  LDC R1, c[0x0][0x37c] ;  /* 0x0000df00ff017b82 */ /* 0x000fe20000000800 */
[----:B------:R-:W0:Y:S01]  /*0010*/  LDCU.128 UR12, c[0x0][0x3a0] ;  /* 0x00007400ff0c77ac */ /* 0x000e220008000c00 */
[----:B------:R-:W1:Y:S06]  /*0020*/  S2R R3, SR_TID.X ;  /* 0x0000000000037919 */ /* 0x000e6c0000002100 */
[----:B------:R-:W1:Y:S01]  /*0030*/  S2UR UR6, SR_CTAID.X ;  /* 0x00000000000679c3 */ /* 0x000e620000002500 */
[----:B------:R-:W2:Y:S07]  /*0040*/  LDCU.128 UR8, c[0x0][0x390] ;  /* 0x00007200ff0877ac */ /* 0x000eae0008000c00 */
[----:B------:R-:W1:Y:S01]  /*0050*/  LDC R0, c[0x0][0x360] ;  /* 0x0000d800ff007b82 */ /* 0x000e620000000800 */
[----:B0-----:R-:W-:-:S02]  /*0060*/  UISETP.NE.AND UP0, UPT, UR14, URZ, UPT ;  /* 0x000000ff0e00728c */ /* 0x001fc4000bf05270 */
[----:B--2---:R-:W-:Y:S02]  /*0070*/  UIADD3 UR20, UPT, UPT, -UR12, UR9, URZ ;  /* 0x000000090c147290 */ /* 0x004fe4000fffe1ff */
[----:B------:R-:W-:Y:S02]  /*0080*/  UIADD3 UR21, UPT, UPT, UR10, -UR13, URZ ;  /* 0x8000000d0a157290 */ /* 0x000fe4000fffe0ff */
[----:B------:R-:W-:Y:S02]  /*0090*/  UIMAD UR4, UR12, UR11, URZ ;  /* 0x0000000b0c0472a4 */ /* 0x000fe4000f8e02ff */
[----:B------:R-:W-:-:S04]  /*00a0*/  UIADD3 UR5, UPT, UPT, UR20, UR21, URZ ;  /* 0x0000001514057290 */ /* 0x000fc8000fffe0ff */
[----:B------:R-:W-:Y:S02]  /*00b0*/  UIMAD UR4, UR4, UR13, UR5 ;  /* 0x0000000d040472a4 */ /* 0x000fe4000f8e0205 */
[----:B------:R-:W-:Y:S01]  /*00c0*/  USEL UR5, URZ, 0x1, !UP0 ;  /* 0x00000001ff057887 */ /* 0x000fe2000c000000 */
[----:B-1----:R-:W-:Y:S01]  /*00d0*/  IMAD R0, R0, UR6, R3 ;  /* 0x0000000600007c24 */ /* 0x002fe2000f8e0203 */
[----:B------:R-:W-:-:S04]  /*00e0*/  UIADD3 UR4, UPT, UPT, UR4, UR15, URZ ;  /* 0x0000000f04047290 */ /* 0x000fc8000fffe0ff */
[----:B------:R-:W-:Y:S01]  /*00f0*/  USHF.L.U32 UR5, UR4, UR5, URZ ;  /* 0x0000000504057299 */ /* 0x000fe200080006ff */
[----:B------:R-:W-:-:S03]  /*0100*/  ISETP.GE.AND P0, PT, R0, UR8, PT ;  /* 0x0000000800007c0c */ /* 0x000fc6000bf06270 */
[----:B------:R-:W-:-:S04]  /*0110*/  UIADD3 UR5, UPT, UPT, UR5, -0x1, URZ ;  /* 0xffffffff05057890 */ /* 0x000fc8000fffe0ff */
[----:B------:R-:W-:-:S04]  /*0120*/  USHF.R.S32.HI UR6, URZ, 0x1f, UR5 ;  /* 0x0000001fff067899 */ /* 0x000fc80008011405 */
[----:B------:R-:W-:-:S04]  /*0130*/  ULEA.HI UR5, UR6, UR5, URZ, 0x5 ;  /* 0x0000000506057291 */ /* 0x000fc8000f8f28ff */
[----:B------:R-:W-:Y:S01]  /*0140*/  ULEA.HI.SX32 UR5, UR5, 0x1, 0x1b ;  /* 0x0000000105057891 */ /* 0x000fe2000f8fdaff */
[----:B------:R-:W-:Y:S11]  /*0150*/  @P0 EXIT ;  /* 0x000000000000094d */ /* 0x000ff60003800000 */
[----:B------:R-:W-:-:S06]  /*0160*/  ULOP3.LUT UR6, UR21, UR20, URZ, 0xfc, !UPT ;  /* 0x0000001415067292 */ /* 0x000fcc000f8efcff */
[----:B------:R-:W-:-:S13]  /*0170*/  ISETP.LE.AND P0, PT, RZ, UR6, PT ;  /* 0x00000006ff007c0c */ /* 0x000fda000bf03270 */
[----:B------:R-:W-:Y:S05]  /*0180*/  @!P0 EXIT ;  /* 0x000000000000894d */ /* 0x000fea0003800000 */
[----:B------:R-:W-:Y:S01]  /*0190*/  IMAD.U32 R2, RZ, RZ, UR11 ;  /* 0x0000000bff027e24 */ /* 0x000fe2000f8e00ff */
[----:B------:R-:W-:Y:S01]  /*01a0*/  ULOP3.LUT UR6, UR15, 0x7, URZ, 0xc0, !UPT ;  /* 0x000000070f067892 */ /* 0x000fe2000f8ec0ff */
[----:B------:R-:W-:Y:S01]  /*01b0*/  IMAD.U32 R3, RZ, RZ, UR12 ;  /* 0x0000000cff037e24 */ /* 0x000fe2000f8e00ff */
[----:B------:R-:W-:Y:S01]  /*01c0*/  ULOP3.LUT UR7, URZ, UR13, URZ, 0x33, !UPT ;  /* 0x0000000dff077292 */ /* 0x000fe2000f8e33ff */
[----:B------:R-:W-:Y:S01]  /*01d0*/  BSSY.RECONVERGENT B0, `(.L_x_0) ;  /* 0x00005c9000007945 */ /* 0x000fe20003800200 */
[----:B------:R-:W-:Y:S02]  /*01e0*/  ULOP3.LUT UR14, URZ, UR12, URZ, 0x33, !UPT ;  /* 0x0000000cff0e7292 */ /* 0x000fe4000f8e33ff */
[----:B------:R-:W-:Y:S01]  /*01f0*/  ULOP3.LUT UR24, UR11, 0x7, URZ, 0xc0, !UPT ;  /* 0x000000070b187892 */ /* 0x000fe2000f8ec0ff */
[----:B------:R-:W-:Y:S01]  /*0200*/  VIMNMX3 R2, R3, UR13, R2, PT ;  /* 0x0000000d03027c0f */ /* 0x000fe2000b800102 */
[----:B------:R-:W-:Y:S02]  /*0210*/  UIADD3 UR16, UPT, UPT, UR9, UR10, UR15 ;  /* 0x0000000a09107290 */ /* 0x000fe4000fffe00f */
[----:B------:R-:W-:Y:S01]  /*0220*/  UIMAD UR17, UR11, UR13, -0x1 ;  /* 0xffffffff0b1174a4 */ /* 0x000fe2000f8e020d */
[----:B------:R-:W-:Y:S01]  /*0230*/  ISETP.GE.AND P0, PT, R2, 0x1, PT ;  /* 0x000000010200780c */ /* 0x000fe20003f06270 */
[----:B------:R-:W-:-:S02]  /*0240*/  UIADD3 UR8, UPT, UPT, UR6, -0x1, URZ ;  /* 0xffffffff06087890 */ /* 0x000fc4000fffe0ff */
[----:B------:R-:W-:Y:S02]  /*0250*/  UIADD3 UR6, UPT, UPT, UR7, UR10, URZ ;  /* 0x0000000a07067290 */ /* 0x000fe4000fffe0ff */
[----:B------:R-:W-:Y:S02]  /*0260*/  UIADD3 UR7, UPT, UPT, UR14, UR9, URZ ;  /* 0x000000090e077290 */ /* 0x000fe4000fffe0ff */
[----:B------:R-:W-:Y:S02]  /*0270*/  UIADD3 UR30, UPT, UPT, UR15, -0x1, URZ ;  /* 0xffffffff0f1e7890 */ /* 0x000fe4000fffe0ff */
[----:B------:R-:W-:Y:S02]  /*0280*/  UIADD3 UR14, UPT, UPT, UR24, -0x1, URZ ;  /* 0xffffffff180e7890 */ /* 0x000fe4000fffe0ff */
[----:B------:R-:W-:Y:S02]  /*0290*/  UIMAD UR16, UR17, UR12, UR16 ;  /* 0x0000000c111072a4 */ /* 0x000fe4000f8e0210 */
[----:B------:R-:W-:-:S02]  /*02a0*/  UISETP.GE.U32.AND UP2, UPT, UR8, 0x3, UPT ;  /* 0x000000030800788c */ /* 0x000fc4000bf46070 */
[----:B------:R-:W-:Y:S02]  /*02b0*/  UIADD3 UR22, UPT, UPT, UR21, UR15, URZ ;  /* 0x0000000f15167290 */ /* 0x000fe4000fffe0ff */
[----:B------:R-:W-:Y:S02]  /*02c0*/  ULOP3.LUT UR23, UR15, 0x3, URZ, 0xc0, !UPT ;  /* 0x000000030f177892 */ /* 0x000fe4000f8ec0ff */
[----:B------:R-:W-:Y:S02]  /*02d0*/  ULOP3.LUT UR25, UR11, 0x3, URZ, 0xc0, !UPT ;  /* 0x000000030b197892 */ /* 0x000fe4000f8ec0ff */
[----:B------:R-:W-:Y:S02]  /*02e0*/  ULOP3.LUT UR26, UR15, 0x7ffffff8, URZ, 0xc0, !UPT ;  /* 0x7ffffff80f1a7892 */ /* 0x000fe4000f8ec0ff */
[----:B------:R-:W-:Y:S02]  /*02f0*/  ULOP3.LUT UR27, UR11, 0x7ffffffc, URZ, 0xc0, !UPT ;  /* 0x7ffffffc0b1b7892 */ /* 0x000fe4000f8ec0ff */
[----:B------:R-:W-:Y:S01]  /*0300*/  ULOP3.LUT UR28, UR11, 0x7ffffff8, URZ, 0xc0, !UPT ;  /* 0x7ffffff80b1c7892 */ /* 0x000fe2000f8ec0ff */
[----:B------:R-:W0:Y:S01]  /*0310*/  LDCU.64 UR18, c[0x0][0x358] ;  /* 0x00006b00ff1277ac */ /* 0x000e220008000a00 */
[----:B------:R-:W-:-:S02]  /*0320*/  UIADD3 UR29, UPT, UPT, UR20, UR15, UR21 ;  /* 0x0000000f141d7290 */ /* 0x000fc4000fffe015 */
[----:B------:R-:W-:Y:S02]  /*0330*/  UISETP.GE.U32.AND UP1, UPT, UR30, 0x7, UPT ;  /* 0x000000071e00788c */ /* 0x000fe4000bf26070 */
[----:B------:R-:W-:Y:S02]  /*0340*/  UIADD3 UR8, UPT, UPT, UR16, 0x3, -UR13 ;  /* 0x0000000310087890 */ /* 0x000fe4000fffe80d */
[----:B------:R-:W-:-:S11]  /*0350*/  UISETP.GE.U32.AND UP3, UPT, UR14, 0x3, UPT ;  /* 0x000000030e00788c */ /* 0x000fd6000bf66070 */
.L_x_44:
[----:B-1----:R-:W1:Y:S01]  /*0360*/  LDCU UR12, c[0x0][0x394] ;  /* 0x00007280ff0c77ac */ /* 0x002e620008000800 */
[----:B------:R-:W-:Y:S01]  /*0370*/  IMAD.MOV.U32 R2, RZ, RZ, RZ ;  /* 0x000000ffff027224 */ /* 0x000fe200078e00ff */
[----:B------:R-:W1:Y:S01]  /*0380*/  LDCU.64 UR10, c[0x0][0x398] ;  /* 0x00007300ff0a77ac */ /* 0x000e620008000a00 */
[----:B------:R-:W-:-:S04]  /*0390*/  UIMAD UR9, UR20, UR21, UR20 ;  /* 0x00000015140972a4 */ /* 0x000fc8000f8e0214 */
[----:B------:R-:W-:-:S04]  /*03a0*/  UIADD3 UR9, UPT, UPT, UR21, UR9, URZ ;  /* 0x0000000915097290 */ /* 0x000fc8000fffe0ff */
[----:B------:R-:W-:Y:S02]  /*03b0*/  UIMAD UR9, UR5, UR9, UR5 ;  /* 0x00000009050972a4 */ /* 0x000fe4000f8e0205 */
[----:B-1----:R-:W-:-:S04]  /*03c0*/  UIMAD UR10, UR12, UR10, URZ ;  /* 0x0000000a0c0a72a4 */ /* 0x002fc8000f8e02ff */
[----:B------:R-:W-:Y:S01]  /*03d0*/  IMAD R3, R0, UR9, RZ ;  /* 0x0000000900037c24 */ /* 0x000fe2000f8e02ff */
[----:B------:R-:W-:-:S06]  /*03e0*/  UIMAD UR10, UR10, UR11, URZ ;  /* 0x0000000b0a0a72a4 */ /* 0x000fcc000f8e02ff */
[----:B--234-:R-:W-:-:S07]  /*03f0*/  IMAD R4, R0, UR10, RZ ;  /* 0x0000000a00047c24 */ /* 0x01cfce000f8e02ff */
.L_x_43:
[----:B01234-:R-:W-:-:S07]  /*0400*/  IMAD.MOV.U32 R5, RZ, RZ, RZ ;  /* 0x000000ffff057224 */ /* 0x01ffce00078e00ff */
.L_x_42:
[----:B-1----:R-:W1:Y:S01]  /*0410*/  LDCU UR9, c[0x0][0x3ac] ;  /* 0x00007580ff0977ac */ /* 0x002e620008000800 */
[----:B--2---:R-:W2:Y:S01]  /*0420*/  LDC.64 R12, c[0x0][0x388] ;  /* 0x0000e200ff0c7b82 */ /* 0x004ea20000000a00 */
[----:B01----:R-:W-:-:S05]  /*0430*/  IMAD.U32 R6, RZ, RZ, UR9 ;  /* 0x00000009ff067e24 */ /* 0x003fca000f8e00ff */
[----:B------:R-:W-:Y:S01]  /*0440*/  ISETP.GE.AND P1, PT, R6, 0x1, PT ;  /* 0x000000010600780c */ /* 0x000fe20003f26270 */
[----:B--2---:R-:W-:-:S12]  /*0450*/  IMAD.WIDE.U32 R12, R3, 0x4, R12 ;  /* 0x00000004030c7825 */ /* 0x004fd800078e000c */
[----:B---34-:R-:W-:Y:S05]  /*0460*/  @!P1 BRA `(.L_x_1) ;  /* 0x0000000800909947 */ /* 0x018fea0003800000 */
[----:B------:R-:W-:Y:S01]  /*0470*/  IMAD.MOV.U32 R7, RZ, RZ, RZ ;  /* 0x000000ffff077224 */ /* 0x000fe200078e00ff */
[----:B------:R-:W-:Y:S06]  /*0480*/  BRA.U !UP1, `(.L_x_2) ;  /* 0x0000000509407547 */ /* 0x000fec000b800000 */
[----:B------:R-:W-:Y:S01]  /*0490*/  UIADD3 UR9, UPT, UPT, -UR26, URZ, URZ ;  /* 0x000000ff1a097290 */ /* 0x000fe2000fffe1ff */
[----:B------:R-:W-:-:S05]  /*04a0*/  IMAD.U32 R7, RZ, RZ, UR8 ;  /* 0x00000008ff077e24 */ /* 0x000fca000f8e00ff */
[----:B------:R-:W-:-:S07]  /*04b0*/  IMAD.U32 R8, RZ, RZ, UR9 ;  /* 0x00000009ff087e24 */ /* 0x000fce000f8e00ff */
.L_x_3:
[----:B-1----:R-:W-:-:S05]  /*04c0*/  VIADD R9, R7, 0xfffffffd ;  /* 0xfffffffd07097836 */ /* 0x002fca0000000000 */
[----:B------:R-:W-:-:S04]  /*04d0*/  SHF.R.S32.HI R10, RZ, 0x1f, R9 ;  /* 0x0000001fff0a7819 */ /* 0x000fc80000011409 */
[----:B------:R-:W-:-:S04]  /*04e0*/  LEA.HI R10, R10, R9, RZ, 0x5 ;  /* 0x000000090a0a7211 */ /* 0x000fc800078f28ff */
[----:B------:R-:W-:-:S05]  /*04f0*/  SHF.R.S32.HI R11, RZ, 0x5, R10 ;  /* 0x00000005ff0b7819 */ /* 0x000fca000001140a */
[----:B------:R-:W-:-:S05]  /*0500*/  IMAD.WIDE R10, R11, 0x4, R12 ;  /* 0x000000040b0a7825 */ /* 0x000fca00078e020c */
[----:B0-----:R-:W2:Y:S01]  /*0510*/  LDG.E R16, desc[UR18][R10.64] ;  /* 0x000000120a107981 */ /* 0x001ea2000c1e1900 */
[----:B------:R-:W-:Y:S02]  /*0520*/  VIADD R15, R7, 0xfffffffe ;  /* 0xfffffffe070f7836 */ /* 0x000fe40000000000 */
[----:B------:R-:W-:-:S03]  /*0530*/  IMAD.MOV.U32 R14, RZ, RZ, 0x1 ;  /* 0x00000001ff0e7424 */ /* 0x000fc600078e00ff */
[----:B------:R-:W-:Y:S02]  /*0540*/  SHF.R.S32.HI R18, RZ, 0x1f, R15 ;  /* 0x0000001fff127819 */ /* 0x000fe4000001140f */
[----:B------:R-:W-:Y:S02]  /*0550*/  SHF.L.W.U32 R9, R14, R9, RZ ;  /* 0x000000090e097219 */ /* 0x000fe40000000eff */
[----:B------:R-:W-:-:S04]  /*0560*/  LEA.HI R18, R18, R15, RZ, 0x5 ;  /* 0x0000000f12127211 */ /* 0x000fc800078f28ff */
[----:B------:R-:W-:Y:S02]  /*0570*/  SHF.R.S32.HI R17, RZ, 0x5, R18 ;  /* 0x00000005ff117819 */ /* 0x000fe40000011412 */
[----:B--2---:R-:W-:-:S03]  /*0580*/  LOP3.LUT R9, R16, R9, RZ, 0xfc, !PT ;  /* 0x0000000910097212 */ /* 0x004fc600078efcff */
[----:B------:R-:W-:Y:S02]  /*0590*/  IMAD.WIDE R16, R17, 0x4, R12 ;  /* 0x0000000411107825 */ /* 0x000fe400078e020c */
[----:B------:R0:W-:Y:S04]  /*05a0*/  STG.E desc[UR18][R10.64], R9 ;  /* 0x000000090a007986 */ /* 0x0001e8000c101912 */
[----:B------:R-:W2:Y:S01]  /*05b0*/  LDG.E R18, desc[UR18][R16.64] ;  /* 0x0000001210127981 */ /* 0x000ea2000c1e1900 */
[----:B------:R-:W-:Y:S01]  /*05c0*/  VIADD R21, R7, 0xffffffff ;  /* 0xffffffff07157836 */ /* 0x000fe20000000000 */
[----:B------:R-:W-:-:S04]  /*05d0*/  SHF.L.W.U32 R15, R14, R15, RZ ;  /* 0x0000000f0e0f7219 */ /* 0x000fc80000000eff */
[----:B------:R-:W-:-:S04]  /*05e0*/  SHF.R.S32.HI R20, RZ, 0x1f, R21 ;  /* 0x0000001fff147819 */ /* 0x000fc80000011415 */
[----:B------:R-:W-:-:S04]  /*05f0*/  LEA.HI R20, R20, R21, RZ, 0x5 ;  /* 0x0000001514147211 */ /* 0x000fc800078f28ff */
[----:B------:R-:W-:Y:S02]  /*0600*/  SHF.R.S32.HI R19, RZ, 0x5, R20 ;  /* 0x00000005ff137819 */ /* 0x000fe40000011414 */
[----:B--2---:R-:W-:-:S03]  /*0610*/  LOP3.LUT R15, R18, R15, RZ, 0xfc, !PT ;  /* 0x0000000f120f7212 */ /* 0x004fc600078efcff */
[----:B------:R-:W-:Y:S02]  /*0620*/  IMAD.WIDE R18, R19, 0x4, R12 ;  /* 0x0000000413127825 */ /* 0x000fe400078e020c */
[----:B------:R1:W-:Y:S04]  /*0630*/  STG.E desc[UR18][R16.64], R15 ;  /* 0x0000000f10007986 */ /* 0x0003e8000c101912 */
[----:B------:R-:W2:Y:S01]  /*0640*/  LDG.E R20, desc[UR18][R18.64] ;  /* 0x0000001212147981 */ /* 0x000ea2000c1e1900 */
[----:B0-----:R-:W-:Y:S02]  /*0650*/  SHF.R.S32.HI R10, RZ, 0x1f, R7 ;  /* 0x0000001fff0a7819 */ /* 0x001fe40000011407 */
[----:B------:R-:W-:Y:S02]  /*0660*/  SHF.L.W.U32 R21, R14, R21, RZ ;  /* 0x000000150e157219 */ /* 0x000fe40000000eff */
[----:B------:R-:W-:-:S04]  /*0670*/  LEA.HI R10, R10, R7, RZ, 0x5 ;  /* 0x000000070a0a7211 */ /* 0x000fc800078f28ff */
[----:B------:R-:W-:-:S05]  /*0680*/  SHF.R.S32.HI R11, RZ, 0x5, R10 ;  /* 0x00000005ff0b7819 */ /* 0x000fca000001140a */
[----:B------:R-:W-:Y:S01]  /*0690*/  IMAD.WIDE R10, R11, 0x4, R12 ;  /* 0x000000040b0a7825 */ /* 0x000fe200078e020c */
[----:B--2---:R-:W-:-:S05]  /*06a0*/  LOP3.LUT R21, R20, R21, RZ, 0xfc, !PT ;  /* 0x0000001514157212 */ /* 0x004fca00078efcff */
[----:B------:R0:W-:Y:S04]  /*06b0*/  STG.E desc[UR18][R18.64], R21 ;  /* 0x0000001512007986 */ /* 0x0001e8000c101912 */
[----:B------:R-:W2:Y:S01]  /*06c0*/  LDG.E R20, desc[UR18][R10.64] ;  /* 0x000000120a147981 */ /* 0x000ea2000c1e1900 */
[----:B------:R-:W-:Y:S01]  /*06d0*/  VIADD R23, R7, 0x1 ;  /* 0x0000000107177836 */ /* 0x000fe20000000000 */
[----:B------:R-:W-:-:S04]  /*06e0*/  SHF.L.W.U32 R9, R14, R7, RZ ;  /* 0x000000070e097219 */ /* 0x000fc80000000eff */
[----:B-1----:R-:W-:-:S04]  /*06f0*/  SHF.R.S32.HI R16, RZ, 0x1f, R23 ;  /* 0x0000001fff107819 */ /* 0x002fc80000011417 */
        /* <DEDUP_REMOVED lines=8> */
[----:B0-----:R-:W-:-:S04]  /*0780*/  SHF.R.S32.HI R18, RZ, 0x1f, R15 ;  /* 0x0000001fff127819 */ /* 0x001fc8000001140f */
        /* <DEDUP_REMOVED lines=24> */
[----:B------:R-:W-:Y:S01]  /*0910*/  SHF.L.W.U32 R9, R14, R9, RZ ;  /* 0x000000090e097219 */ /* 0x000fe20000000eff */
[----:B------:R-:W-:Y:S02]  /*0920*/  VIADD R8, R8, 0x8 ;  /* 0x0000000808087836 */ /* 0x000fe40000000000 */
[----:B------:R-:W-:-:S03]  /*0930*/  VIADD R7, R7, 0x8 ;  /* 0x0000000807077836 */ /* 0x000fc60000000000 */
[----:B------:R-:W-:Y:S02]  /*0940*/  ISETP.NE.AND P1, PT, R8, RZ, PT ;  /* 0x000000ff0800720c */ /* 0x000fe40003f25270 */
[----:B--2---:R-:W-:-:S05]  /*0950*/  LOP3.LUT R9, R20, R9, RZ, 0xfc, !PT ;  /* 0x0000000914097212 */ /* 0x004fca00078efcff */
[----:B------:R1:W-:Y:S06]  /*0960*/  STG.E desc[UR18][R16.64], R9 ;  /* 0x0000000910007986 */ /* 0x0003ec000c101912 */
[----:B------:R-:W-:Y:S05]  /*0970*/  @P1 BRA `(.L_x_3) ;  /* 0xfffffff800d01947 */ /* 0x000fea000383ffff */
[----:B------:R-:W-:-:S07]  /*0980*/  IMAD.U32 R7, RZ, RZ, UR26 ;  /* 0x0000001aff077e24 */ /* 0x000fce000f8e00ff */
.L_x_2:
[----:B------:R-:W2:Y:S02]  /*0990*/  LDCU UR9, c[0x0][0x3ac] ;  /* 0x00007580ff0977ac */ /* 0x000ea40008000800 */
[----:B--2---:R-:W-:-:S04]  /*09a0*/  ULOP3.LUT UR9, UR9, 0x7, URZ, 0xc0, !UPT ;  /* 0x0000000709097892 */ /* 0x004fc8000f8ec0ff */
[----:B------:R-:W-:-:S09]  /*09b0*/  UISETP.NE.AND UP0, UPT, UR9, URZ, UPT ;  /* 0x000000ff0900728c */ /* 0x000fd2000bf05270 */
[----:B------:R-:W-:Y:S05]  /*09c0*/  BRA.U !UP0, `(.L_x_1) ;  /* 0x0000000508387547 */ /* 0x000fea000b800000 */
[----:B------:R-:W-:Y:S01]  /*09d0*/  UISETP.NE.AND UP0, UPT, UR23, URZ, UPT ;  /* 0x000000ff1700728c */ /* 0x000fe2000bf05270 */
[----:B------:R-:W-:Y:S10]  /*09e0*/  BRA.U !UP2, `(.L_x_4) ;  /* 0x000000010a987547 */ /* 0x000ff4000b800000 */
[----:B------:R-:W-:-:S05]  /*09f0*/  VIADD R14, R7, UR4 ;  /* 0x00000004070e7c36 */ /* 0x000fca0008000000 */
[----:B-1----:R-:W-:-:S04]  /*0a00*/  SHF.R.S32.HI R9, RZ, 0x1f, R14 ;  /* 0x0000001fff097819 */ /* 0x002fc8000001140e */
        /* <DEDUP_REMOVED lines=22> */
[----:B------:R-:W3:Y:S01]  /*0b70*/  LDG.E R23, desc[UR18][R16.64] ;  /* 0x0000001210177981 */ /* 0x000ee2000c1e1900 */
[----:B------:R-:W-:Y:S01]  /*0b80*/  VIADD R14, R14, 0x3 ;  /* 0x000000030e0e7836 */ /* 0x000fe20000000000 */
[----:B------:R-:W-:-:S04]  /*0b90*/  SHF.L.W.U32 R18, R15, R18, RZ ;  /* 0x000000120f127219 */ /* 0x000fc80000000eff */
[----:B0-----:R-:W-:-:S04]  /*0ba0*/  SHF.R.S32.HI R9, RZ, 0x1f, R14 ;  /* 0x0000001fff097819 */ /* 0x001fc8000001140e */
[----:B------:R-:W-:-:S04]  /*0bb0*/  LEA.HI R9, R9, R14, RZ, 0x5 ;  /* 0x0000000e09097211 */ /* 0x000fc800078f28ff */
[----:B------:R-:W-:-:S05]  /*0bc0*/  SHF.R.S32.HI R9, RZ, 0x5, R9 ;  /* 0x00000005ff097819 */ /* 0x000fca0000011409 */
[----:B------:R-:W-:Y:S01]  /*0bd0*/  IMAD.WIDE R8, R9, 0x4, R12 ;  /* 0x0000000409087825 */ /* 0x000fe200078e020c */
[----:B---3--:R-:W-:-:S05]  /*0be0*/  LOP3.LUT R23, R23, R18, RZ, 0xfc, !PT ;  /* 0x0000001217177212 */ /* 0x008fca00078efcff */
[----:B------:R2:W-:Y:S04]  /*0bf0*/  STG.E desc[UR18][R16.64], R23 ;  /* 0x0000001710007986 */ /* 0x0005e8000c101912 */
[----:B------:R-:W3:Y:S01]  /*0c00*/  LDG.E R19, desc[UR18][R8.64] ;  /* 0x0000001208137981 */ /* 0x000ee2000c1e1900 */
[----:B------:R-:W-:Y:S01]  /*0c10*/  SHF.L.W.U32 R14, R15, R14, RZ ;  /* 0x0000000e0f0e7219 */ /* 0x000fe20000000eff */
[----:B------:R-:W-:-:S03]  /*0c20*/  VIADD R7, R7, 0x4 ;  /* 0x0000000407077836 */ /* 0x000fc60000000000 */
[----:B---3--:R-:W-:-:S05]  /*0c30*/  LOP3.LUT R19, R19, R14, RZ, 0xfc, !PT ;  /* 0x0000000e13137212 */ /* 0x008fca00078efcff */
[----:B------:R2:W-:Y:S02]  /*0c40*/  STG.E desc[UR18][R8.64], R19 ;  /* 0x0000001308007986 */ /* 0x0005e4000c101912 */
.L_x_4:
[----:B------:R-:W-:Y:S05]  /*0c50*/  BRA.U !UP0, `(.L_x_1) ;  /* 0x0000000108947547 */ /* 0x000fea000b800000 */
[----:B------:R-:W-:-:S06]  /*0c60*/  UISETP.NE.AND UP0, UPT, UR23, 0x1, UPT ;  /* 0x000000011700788c */ /* 0x000fcc000bf05270 */
[----:B------:R-:W-:Y:S02]  /*0c70*/  PLOP3.LUT P1, PT, PT, PT, UP0, 0x80, 0x8 ;  /* 0x000000000008781c */ /* 0x000fe40003f2f008 */
[----:B------:R-:W-:-:S11]  /*0c80*/  PLOP3.LUT P2, PT, PT, PT, UP0, 0x80, 0x8 ;  /* 0x000000000008781c */ /* 0x000fd60003f4f008 */
[----:B------:R-:W-:-:S13]  /*0c90*/  @P1 R2UR UR9, R7 ;  /* 0x00000000070912ca */ /* 0x000fda00000e0000 */
[----:B------:R-:W-:-:S04]  /*0ca0*/  @UP0 UIADD3 UR9, UPT, UPT, UR4, UR9, URZ ;  /* 0x0000000904090290 */ /* 0x000fc8000fffe0ff */
[----:B------:R-:W-:-:S04]  /*0cb0*/  @UP0 USHF.R.S32.HI UR10, URZ, 0x1f, UR9 ;  /* 0x0000001fff0a0899 */ /* 0x000fc80008011409 */
[----:B------:R-:W-:-:S04]  /*0cc0*/  @UP0 ULEA.HI UR10, UR10, UR9, URZ, 0x5 ;  /* 0x000000090a0a0291 */ /* 0x000fc8000f8f28ff */
[----:B------:R-:W-:-:S06]  /*0cd0*/  @UP0 USHF.R.S32.HI UR10, URZ, 0x5, UR10 ;  /* 0x00000005ff0a0899 */ /* 0x000fcc000801140a */
[----:B-1----:R-:W-:-:S04]  /*0ce0*/  IMAD.U32 R15, RZ, RZ, UR10 ;  /* 0x0000000aff0f7e24 */ /* 0x002fc8000f8e00ff */
[----:B------:R-:W-:-:S05]  /*0cf0*/  @P2 IMAD.WIDE R14, R15, 0x4, R12 ;  /* 0x000000040f0e2825 */ /* 0x000fca00078e020c */
[----:B0-2---:R-:W2:Y:S01]  /*0d00*/  @P2 LDG.E R8, desc[UR18][R14.64] ;  /* 0x000000120e082981 */ /* 0x005ea2000c1e1900 */
[----:B------:R-:W-:-:S04]  /*0d10*/  @UP0 UIADD3 UR11, UPT, UPT, UR9, 0x1, URZ ;  /* 0x00000001090b0890 */ /* 0x000fc8000fffe0ff */
[----:B------:R-:W-:-:S04]  /*0d20*/  @UP0 USHF.R.S32.HI UR10, URZ, 0x1f, UR11 ;  /* 0x0000001fff0a0899 */ /* 0x000fc8000801140b */
[----:B------:R-:W-:-:S04]  /*0d30*/  @UP0 ULEA.HI UR10, UR10, UR11, URZ, 0x5 ;  /* 0x0000000b0a0a0291 */ /* 0x000fc8000f8f28ff */
[----:B------:R-:W-:-:S03]  /*0d40*/  @UP0 USHF.R.S32.HI UR12, URZ, 0x5, UR10 ;  /* 0x00000005ff0c0899 */ /* 0x000fc6000801140a */
[----:B------:R-:W-:Y:S02]  /*0d50*/  @UP0 UMOV UR10, 0x1 ;  /* 0x00000001000a0882 */ /* 0x000fe40000000000 */
[----:B------:R-:W-:Y:S01]  /*0d60*/  @UP0 USHF.L.W.U32 UR9, UR10, UR9, URZ ;  /* 0x000000090a090299 */ /* 0x000fe20008000eff */
[----:B------:R-:W-:Y:S01]  /*0d70*/  IMAD.U32 R9, RZ, RZ, UR12 ;  /* 0x0000000cff097e24 */ /* 0x000fe2000f8e00ff */
[----:B------:R-:W-:-:S04]  /*0d80*/  LOP3.LUT P1, RZ, R6, 0x1, RZ, 0xc0, !PT ;  /* 0x0000000106ff7812 */ /* 0x000fc8000782c0ff */
[----:B--2---:R-:W-:Y:S01]  /*0d90*/  @P2 LOP3.LUT R17, R8, UR9, RZ, 0xfc, !PT ;  /* 0x0000000908112c12 */ /* 0x004fe2000f8efcff */
[----:B------:R-:W-:-:S04]  /*0da0*/  @P2 IMAD.WIDE R8, R9, 0x4, R12 ;  /* 0x0000000409082825 */ /* 0x000fc800078e020c */
[----:B------:R0:W-:Y:S04]  /*0db0*/  @P2 STG.E desc[UR18][R14.64], R17 ;  /* 0x000000110e002986 */ /* 0x0001e8000c101912 */
[----:B------:R-:W2:Y:S01]  /*0dc0*/  @P2 LDG.E R10, desc[UR18][R8.64] ;  /* 0x00000012080a2981 */ /* 0x000ea2000c1e1900 */
[----:B------:R-:W-:Y:S01]  /*0dd0*/  @P2 VIADD R7, R7, 0x2 ;  /* 0x0000000207072836 */ /* 0x000fe20000000000 */
[----:B------:R-:W-:-:S03]  /*0de0*/  @UP0 USHF.L.W.U32 UR10, UR10, UR11, URZ ;  /* 0x0000000b0a0a0299 */ /* 0x000fc60008000eff */
[----:B------:R-:W-:-:S05]  /*0df0*/  @P1 VIADD R16, R7, UR4 ;  /* 0x0000000407101c36 */ /* 0x000fca0008000000 */
[----:B------:R-:W-:-:S04]  /*0e00*/  @P1 SHF.R.S32.HI R7, RZ, 0x1f, R16 ;  /* 0x0000001fff071819 */ /* 0x000fc80000011410 */
[----:B------:R-:W-:-:S04]  /*0e10*/  @P1 LEA.HI R7, R7, R16, RZ, 0x5 ;  /* 0x0000001007071211 */ /* 0x000fc800078f28ff */
[----:B------:R-:W-:Y:S02]  /*0e20*/  @P1 SHF.R.S32.HI R11, RZ, 0x5, R7 ;  /* 0x00000005ff0b1819 */ /* 0x000fe40000011407 */
[----:B--2---:R-:W-:-:S03]  /*0e30*/  @P2 LOP3.LUT R7, R10, UR10, RZ, 0xfc, !PT ;  /* 0x0000000a0a072c12 */ /* 0x004fc6000f8efcff */
[----:B------:R-:W-:Y:S02]  /*0e40*/  @P1 IMAD.WIDE R10, R11, 0x4, R12 ;  /* 0x000000040b0a1825 */ /* 0x000fe400078e020c */
[----:B------:R3:W-:Y:S04]  /*0e50*/  @P2 STG.E desc[UR18][R8.64], R7 ;  /* 0x0000000708002986 */ /* 0x0007e8000c101912 */
[----:B0-----:R-:W2:Y:S01]  /*0e60*/  @P1 LDG.E R15, desc[UR18][R10.64] ;  /* 0x000000120a0f1981 */ /* 0x001ea2000c1e1900 */
[----:B------:R-:W-:-:S05]  /*0e70*/  @P1 IMAD.MOV.U32 R17, RZ, RZ, 0x1 ;  /* 0x00000001ff111424 */ /* 0x000fca00078e00ff */
[----:B------:R-:W-:-:S04]  /*0e80*/  @P1 SHF.L.W.U32 R16, R17, R16, RZ ;  /* 0x0000001011101219 */ /* 0x000fc80000000eff */
[----:B--2---:R-:W-:-:S05]  /*0e90*/  @P1 LOP3.LUT R15, R15, R16, RZ, 0xfc, !PT ;  /* 0x000000100f0f1212 */ /* 0x004fca00078efcff */
[----:B------:R3:W-:Y:S02]  /*0ea0*/  @P1 STG.E desc[UR18][R10.64], R15 ;  /* 0x0000000f0a001986 */ /* 0x0007e4000c101912 */
.L_x_1:
[----:B------:R-:W-:-:S09]  /*0eb0*/  UISETP.NE.AND UP0, UPT, UR21, URZ, UPT ;  /* 0x000000ff1500728c */ /* 0x000fd2000bf05270 */
[----:B------:R-:W-:Y:S05]  /*0ec0*/  BRA.U !UP0, `(.L_x_5) ;  /* 0x0000001508b47547 */ /* 0x000fea000b800000 */
[----:B------:R-:W4:Y:S02]  /*0ed0*/  LDCU UR9, c[0x0][0x3a8] ;  /* 0x00007500ff0977ac */ /* 0x000f240008000800 */
[----:B----4-:R-:W-:-:S09]  /*0ee0*/  UISETP.NE.AND UP0, UPT, UR9, URZ, UPT ;  /* 0x000000ff0900728c */ /* 0x010fd2000bf05270 */
[----:B------:R-:W-:Y:S05]  /*0ef0*/  BRA.U UP0, `(.L_x_6) ;  /* 0x0000000d00307547 */ /* 0x000fea000b800000 */
[----:B------:R-:W-:Y:S01]  /*0f00*/  UISETP.GE.U32.AND UP0, UPT, UR6, 0x7, UPT ;  /* 0x000000070600788c */ /* 0x000fe2000bf06070 */
[----:B---3--:R-:W-:-:S08]  /*0f10*/  IMAD.MOV.U32 R7, RZ, RZ, RZ ;  /* 0x000000ffff077224 */ /* 0x008fd000078e00ff */
[----:B------:R-:W-:Y:S05]  /*0f20*/  BRA.U !UP0, `(.L_x_7) ;  /* 0x0000000508987547 */ /* 0x000fea000b800000 */
[----:B------:R-:W3:Y:S01]  /*0f30*/  LDC R6, c[0x0][0x3ac] ;  /* 0x0000eb00ff067b82 */ /* 0x000ee20000000800 */
[----:B------:R-:W-:-:S07]  /*0f40*/  IMAD.MOV.U32 R7, RZ, RZ, RZ ;  /* 0x000000ffff077224 */ /* 0x000fce00078e00ff */
.L_x_8:
[----:B------:R-:W-:Y:S01]  /*0f50*/  ISETP.GT.U32.AND P1, PT, R2, R7, PT ;  /* 0x000000070200720c */ /* 0x000fe20003f24070 */
[----:B---3--:R-:W-:-:S12]  /*0f60*/  IMAD.IADD R14, R7, 0x1, R6 ;  /* 0x00000001070e7824 */ /* 0x008fd800078e0206 */
[----:B-12-4-:R-:W-:-:S04]  /*0f70*/  @P1 SHF.R.S32.HI R9, RZ, 0x1f, R14 ;  /* 0x0000001fff091819 */ /* 0x016fc8000001140e */
[----:B------:R-:W-:-:S04]  /*0f80*/  @P1 LEA.HI R9, R9, R14, RZ, 0x5 ;  /* 0x0000000e09091211 */ /* 0x000fc800078f28ff */
[----:B------:R-:W-:-:S05]  /*0f90*/  @P1 SHF.R.S32.HI R9, RZ, 0x5, R9 ;  /* 0x00000005ff091819 */ /* 0x000fca0000011409 */
[----:B------:R-:W-:-:S05]  /*0fa0*/  @P1 IMAD.WIDE R8, R9, 0x4, R12 ;  /* 0x0000000409081825 */ /* 0x000fca00078e020c */
[----:B0-----:R-:W2:Y:S01]  /*0fb0*/  @P1 LDG.E R11, desc[UR18][R8.64] ;  /* 0x00000012080b1981 */ /* 0x001ea2000c1e1900 */
[----:B------:R-:W-:Y:S02]  /*0fc0*/  VIADD R15, R7, 0x1 ;  /* 0x00000001070f7836 */ /* 0x000fe40000000000 */
[----:B------:R-:W-:-:S03]  /*0fd0*/  @P1 IMAD.MOV.U32 R17, RZ, RZ, 0x1 ;  /* 0x00000001ff111424 */ /* 0x000fc600078e00ff */
[----:B------:R-:W-:Y:S02]  /*0fe0*/  ISETP.GT.U32.AND P2, PT, R2, R15, PT ;  /* 0x0000000f0200720c */ /* 0x000fe40003f44070 */
[----:B------:R-:W-:-:S11]  /*0ff0*/  @P1 SHF.L.W.U32 R10, R17, R14, RZ ;  /* 0x0000000e110a1219 */ /* 0x000fd60000000eff */
[----:B------:R-:W-:-:S05]  /*1000*/  @P2 VIADD R16, R14, 0x1 ;  /* 0x000000010e102836 */ /* 0x000fca0000000000 */
[----:B------:R-:W-:-:S04]  /*1010*/  @P2 SHF.R.S32.HI R15, RZ, 0x1f, R16 ;  /* 0x0000001fff0f2819 */ /* 0x000fc80000011410 */
[----:B------:R-:W-:-:S04]  /*1020*/  @P2 LEA.HI R15, R15, R16, RZ, 0x5 ;  /* 0x000000100f0f2211 */ /* 0x000fc800078f28ff */
[----:B------:R-:W-:Y:S02]  /*1030*/  @P2 SHF.R.S32.HI R15, RZ, 0x5, R15 ;  /* 0x00000005ff0f2819 */ /* 0x000fe4000001140f */
[----:B--2---:R-:W-:-:S03]  /*1040*/  @P1 LOP3.LUT R17, R11, R10, RZ, 0xfc, !PT ;  /* 0x0000000a0b111212 */ /* 0x004fc600078efcff */
[----:B------:R-:W-:Y:S02]  /*1050*/  @P2 IMAD.WIDE R10, R15, 0x4, R12 ;  /* 0x000000040f0a2825 */ /* 0x000fe400078e020c */
[----:B------:R0:W-:Y:S04]  /*1060*/  @P1 STG.E desc[UR18][R8.64], R17 ;  /* 0x0000001108001986 */ /* 0x0001e8000c101912 */
[----:B------:R-:W2:Y:S01]  /*1070*/  @P2 LDG.E R19, desc[UR18][R10.64] ;  /* 0x000000120a132981 */ /* 0x000ea2000c1e1900 */
[----:B------:R-:W-:Y:S02]  /*1080*/  VIADD R15, R7, 0x2 ;  /* 0x00000002070f7836 */ /* 0x000fe40000000000 */
[----:B------:R-:W-:-:S03]  /*1090*/  @P2 IMAD.MOV.U32 R21, RZ, RZ, 0x1 ;  /* 0x00000001ff152424 */ /* 0x000fc600078e00ff */
[----:B------:R-:W-:Y:S02]  /*10a0*/  ISETP.GT.U32.AND P1, PT, R2, R15, PT ;  /* 0x0000000f0200720c */ /* 0x000fe40003f24070 */
[----:B------:R-:W-:-:S11]  /*10b0*/  @P2 SHF.L.W.U32 R16, R21, R16, RZ ;  /* 0x0000001015102219 */ /* 0x000fd60000000eff */
[----:B------:R-:W-:-:S05]  /*10c0*/  @P1 VIADD R15, R14, 0x2 ;  /* 0x000000020e0f1836 */ /* 0x000fca0000000000 */
[----:B------:R-:W-:-:S04]  /*10d0*/  @P1 SHF.R.S32.HI R18, RZ, 0x1f, R15 ;  /* 0x0000001fff121819 */ /* 0x000fc8000001140f */
[----:B------:R-:W-:-:S04]  /*10e0*/  @P1 LEA.HI R18, R18, R15, RZ, 0x5 ;  /* 0x0000000f12121211 */ /* 0x000fc800078f28ff */
[----:B------:R-:W-:-:S05]  /*10f0*/  @P1 SHF.R.S32.HI R21, RZ, 0x5, R18 ;  /* 0x00000005ff151819 */ /* 0x000fca0000011412 */
[----:B0-----:R-:W-:Y:S01]  /*1100*/  @P1 IMAD.WIDE R8, R21, 0x4, R12 ;  /* 0x0000000415081825 */ /* 0x001fe200078e020c */
[----:B--2---:R-:W-:-:S05]  /*1110*/  @P2 LOP3.LUT R19, R19, R16, RZ, 0xfc, !PT ;  /* 0x0000001013132212 */ /* 0x004fca00078efcff */
        /* <DEDUP_REMOVED lines=62> */
[----:B------:R-:W-:Y:S01]  /*1500*/  @P2 IMAD.MOV.U32 R19, RZ, RZ, 0x1 ;  /* 0x00000001ff132424 */ /* 0x000fe200078e00ff */
[----:B------:R-:W-:Y:S01]  /*1510*/  ULOP3.LUT UR9, UR21, 0x7ffffff8, URZ, 0xc0, !UPT ;  /* 0x7ffffff815097892 */ /* 0x000fe2000f8ec0ff */
[----:B------:R-:W-:-:S03]  /*1520*/  VIADD R7, R7, 0x8 ;  /* 0x0000000807077836 */ /* 0x000fc60000000000 */
[----:B------:R-:W-:Y:S02]  /*1530*/  @P2 SHF.L.W.U32 R14, R19, R14, RZ ;  /* 0x0000000e130e2219 */ /* 0x000fe40000000eff */
[----:B------:R-:W-:Y:S02]  /*1540*/  ISETP.NE.AND P1, PT, R7, UR9, PT ;  /* 0x0000000907007c0c */ /* 0x000fe4000bf25270 */
[----:B--2---:R-:W-:-:S05]  /*1550*/  @P2 LOP3.LUT R17, R17, R14, RZ, 0xfc, !PT ;  /* 0x0000000e11112212 */ /* 0x004fca00078efcff */
[----:B------:R4:W-:Y:S06]  /*1560*/  @P2 STG.E desc[UR18][R10.64], R17 ;  /* 0x000000110a002986 */ /* 0x0009ec000c101912 */
[----:B------:R-:W-:Y:S05]  /*1570*/  @P1 BRA `(.L_x_8) ;  /* 0xfffffff800741947 */ /* 0x000fea000383ffff */
[----:B------:R-:W-:-:S07]  /*1580*/  IMAD.U32 R7, RZ, RZ, UR9 ;  /* 0x00000009ff077e24 */ /* 0x000fce000f8e00ff */
.L_x_7:
[----:B------:R-:W-:-:S04]  /*1590*/  ULOP3.LUT UR9, UR21, 0x7, URZ, 0xc0, !UPT ;  /* 0x0000000715097892 */ /* 0x000fc8000f8ec0ff */
[----:B------:R-:W-:-:S09]  /*15a0*/  UISETP.NE.AND UP0, UPT, UR9, URZ, UPT ;  /* 0x000000ff0900728c */ /* 0x000fd2000bf05270 */
[----:B------:R-:W-:Y:S05]  /*15b0*/  BRA.U !UP0, `(.L_x_5) ;  /* 0x0000000d08f87547 */ /* 0x000fea000b800000 */
[----:B------:R-:W-:Y:S02]  /*15c0*/  UIADD3 UR9, UPT, UPT, UR9, -0x1, URZ ;  /* 0xffffffff09097890 */ /* 0x000fe4000fffe0ff */
[----:B------:R-:W-:Y:S02]  /*15d0*/  ULOP3.LUT UR10, UR21, 0x3, URZ, 0xc0, !UPT ;  /* 0x00000003150a7892 */ /* 0x000fe4000f8ec0ff */
[----:B------:R-:W-:Y:S02]  /*15e0*/  UISETP.GE.U32.AND UP0, UPT, UR9, 0x3, UPT ;  /* 0x000000030900788c */ /* 0x000fe4000bf06070 */
[----:B------:R-:W-:-:S07]  /*15f0*/  UISETP.NE.AND UP4, UPT, UR10, URZ, UPT ;  /* 0x000000ff0a00728c */ /* 0x000fce000bf85270 */
[----:B------:R-:W-:Y:S05]  /*1600*/  BRA.U !UP0, `(.L_x_9) ;  /* 0x0000000108c07547 */ /* 0x000fea000b800000 */
[----:B------:R-:W-:Y:S01]  /*1610*/  ISETP.GT.U32.AND P1, PT, R2, R7, PT ;  /* 0x000000070200720c */ /* 0x000fe20003f24070 */
[----:B------:R-:W-:-:S12]  /*1620*/  IMAD.IADD R14, R7, 0x1, R6 ;  /* 0x00000001070e7824 */ /* 0x000fd800078e0206 */
        /* <DEDUP_REMOVED lines=41> */
[----:B------:R-:W-:Y:S02]  /*18c0*/  @P2 IMAD.MOV.U32 R19, RZ, RZ, 0x1 ;  /* 0x00000001ff132424 */ /* 0x000fe400078e00ff */
[----:B------:R-:W-:-:S03]  /*18d0*/  VIADD R7, R7, 0x4 ;  /* 0x0000000407077836 */ /* 0x000fc60000000000 */
[----:B------:R-:W-:-:S04]  /*18e0*/  @P2 SHF.L.W.U32 R14, R19, R14, RZ ;  /* 0x0000000e130e2219 */ /* 0x000fc80000000eff */
[----:B--2---:R-:W-:-:S05]  /*18f0*/  @P2 LOP3.LUT R17, R17, R14, RZ, 0xfc, !PT ;  /* 0x0000000e11112212 */ /* 0x004fca00078efcff */
[----:B------:R3:W-:Y:S02]  /*1900*/  @P2 STG.E desc[UR18][R10.64], R17 ;  /* 0x000000110a002986 */ /* 0x0007e4000c101912 */
.L_x_9:
[----:B------:R-:W-:Y:S05]  /*1910*/  BRA.U !UP4, `(.L_x_5) ;  /* 0x0000000d0c207547 */ /* 0x000fea000b800000 */
[----:B------:R-:W-:-:S09]  /*1920*/  UISETP.NE.AND UP0, UPT, UR10, 0x1, UPT ;  /* 0x000000010a00788c */ /* 0x000fd2000bf05270 */
[----:B------:R-:W-:Y:S05]  /*1930*/  BRA.U !UP0, `(.L_x_10) ;  /* 0x0000000108607547 */ /* 0x000fea000b800000 */
[----:B------:R-:W-:Y:S01]  /*1940*/  ISETP.GT.U32.AND P1, PT, R2, R7, PT ;  /* 0x000000070200720c */ /* 0x000fe20003f24070 */
[----:B-1234-:R-:W-:-:S12]  /*1950*/  IMAD.IADD R17, R7, 0x1, R6 ;  /* 0x0000000107117824 */ /* 0x01efd800078e0206 */
[----:B------:R-:W-:-:S04]  /*1960*/  @P1 SHF.R.S32.HI R8, RZ, 0x1f, R17 ;  /* 0x0000001fff081819 */ /* 0x000fc80000011411 */
        /* <DEDUP_REMOVED lines=16> */
[----:B------:R-:W-:Y:S02]  /*1a70*/  @P2 IMAD.MOV.U32 R19, RZ, RZ, 0x1 ;  /* 0x00000001ff132424 */ /* 0x000fe400078e00ff */
[----:B------:R-:W-:-:S03]  /*1a80*/  VIADD R7, R7, 0x2 ;  /* 0x0000000207077836 */ /* 0x000fc60000000000 */
[----:B------:R-:W-:-:S04]  /*1a90*/  @P2 SHF.L.W.U32 R14, R19, R14, RZ ;  /* 0x0000000e130e2219 */ /* 0x000fc80000000eff */
[----:B--2---:R-:W-:-:S05]  /*1aa0*/  @P2 LOP3.LUT R17, R17, R14, RZ, 0xfc, !PT ;  /* 0x0000000e11112212 */ /* 0x004fca00078efcff */
[----:B------:R0:W-:Y:S02]  /*1ab0*/  @P2 STG.E desc[UR18][R10.64], R17 ;  /* 0x000000110a002986 */ /* 0x0001e4000c101912 */
.L_x_10:
[----:B------:R-:W-:Y:S01]  /*1ac0*/  ISETP.GT.U32.AND P1, PT, R2, R7, PT ;  /* 0x000000070200720c */ /* 0x000fe20003f24070 */
[----:B------:R-:W-:-:S12]  /*1ad0*/  ULOP3.LUT UR9, UR21, 0x1, URZ, 0xc0, !UPT ;  /* 0x0000000115097892 */ /* 0x000fd8000f8ec0ff */
[----:B------:R-:W-:Y:S01]  /*1ae0*/  VOTEU.ANY UP0, P1 ;  /* 0x0000000000ff7886 */ /* 0x000fe20000800100 */
[----:B------:R-:W-:-:S09]  /*1af0*/  UISETP.NE.U32.OR UP0, UPT, UR9, 0x1, !UP0 ;  /* 0x000000010900788c */ /* 0x000fd2000c705470 */
[----:B------:R-:W-:Y:S05]  /*1b00*/  BRA.U UP0, `(.L_x_5) ;  /* 0x0000000900a47547 */ /* 0x000fea000b800000 */
[----:B0-234-:R-:W-:-:S05]  /*1b10*/  IMAD.IADD R8, R7, 0x1, R6 ;  /* 0x0000000107087824 */ /* 0x01dfca00078e0206 */
[----:B------:R-:W-:-:S04]  /*1b20*/  SHF.R.S32.HI R7, RZ, 0x1f, R8 ;  /* 0x0000001fff077819 */ /* 0x000fc80000011408 */
[----:B------:R-:W-:-:S04]  /*1b30*/  LEA.HI R7, R7, R8, RZ, 0x5 ;  /* 0x0000000807077211 */ /* 0x000fc800078f28ff */
[----:B------:R-:W-:-:S05]  /*1b40*/  SHF.R.S32.HI R7, RZ, 0x5, R7 ;  /* 0x00000005ff077819 */ /* 0x000fca0000011407 */
[----:B------:R-:W-:-:S05]  /*1b50*/  IMAD.WIDE R6, R7, 0x4, R12 ;  /* 0x0000000407067825 */ /* 0x000fca00078e020c */
[----:B-1----:R-:W2:Y:S01]  /*1b60*/  LDG.E R9, desc[UR18][R6.64] ;  /* 0x0000001206097981 */ /* 0x002ea2000c1e1900 */
[----:B------:R-:W-:-:S05]  /*1b70*/  IMAD.MOV.U32 R11, RZ, RZ, 0x1 ;  /* 0x00000001ff0b7424 */ /* 0x000fca00078e00ff */
[----:B------:R-:W-:-:S04]  /*1b80*/  SHF.L.W.U32 R8, R11, R8, RZ ;  /* 0x000000080b087219 */ /* 0x000fc80000000eff */
[----:B--2---:R-:W-:-:S05]  /*1b90*/  LOP3.LUT R9, R9, R8, RZ, 0xfc, !PT ;  /* 0x0000000809097212 */ /* 0x004fca00078efcff */
[----:B------:R0:W-:Y:S01]  /*1ba0*/  STG.E desc[UR18][R6.64], R9 ;  /* 0x0000000906007986 */ /* 0x0001e2000c101912 */
[----:B------:R-:W-:Y:S05]  /*1bb0*/  BRA `(.L_x_5) ;  /* 0x0000000800787947 */ /* 0x000fea0003800000 */
.L_x_6:
[----:B------:R-:W-:Y:S01]  /*1bc0*/  UISETP.GE.U32.AND UP0, UPT, UR6, 0x3, UPT ;  /* 0x000000030600788c */ /* 0x000fe2000bf06070 */
[----:B-123--:R-:W-:-:S08]  /*1bd0*/  IMAD.MOV.U32 R9, RZ, RZ, RZ ;  /* 0x000000ffff097224 */ /* 0x00efd000078e00ff */
[----:B------:R-:W-:Y:S05]  /*1be0*/  BRA.U !UP0, `(.L_x_11) ;  /* 0x0000000508607547 */ /* 0x000fea000b800000 */
[----:B------:R-:W-:-:S07]  /*1bf0*/  IMAD.MOV.U32 R7, RZ, RZ, RZ ;  /* 0x000000ffff077224 */ /* 0x000fce00078e00ff */
.L_x_12:
[----:B------:R-:W1:Y:S01]  /*1c00*/  LDCU UR9, c[0x0][0x3ac] ;  /* 0x00007580ff0977ac */ /* 0x000e620008000800 */
[----:B------:R-:W-:Y:S01]  /*1c10*/  ISETP.GT.U32.AND P1, PT, R2, R7, PT ;  /* 0x000000070200720c */ /* 0x000fe20003f24070 */
[----:B-1----:R-:W-:-:S04]  /*1c20*/  IMAD.U32 R6, RZ, RZ, UR9 ;  /* 0x00000009ff067e24 */ /* 0x002fc8000f8e00ff */
[----:B------:R-:W-:-:S08]  /*1c30*/  IMAD.IADD R15, R7, 0x1, R6 ;  /* 0x00000001070f7824 */ /* 0x000fd000078e0206 */
[----:B--2---:R-:W-:-:S04]  /*1c40*/  @P1 SHF.R.S32.HI R8, RZ, 0x1f, R15 ;  /* 0x0000001fff081819 */ /* 0x004fc8000001140f */
[----:B------:R-:W-:-:S04]  /*1c50*/  @P1 LEA.HI R8, R8, R15, RZ, 0x5 ;  /* 0x0000000f08081211 */ /* 0x000fc800078f28ff */
[----:B------:R-:W-:-:S05]  /*1c60*/  @P1 SHF.R.S32.HI R9, RZ, 0x5, R8 ;  /* 0x00000005ff091819 */ /* 0x000fca0000011408 */
[----:B------:R-:W-:-:S05]  /*1c70*/  @P1 IMAD.WIDE R8, R9, 0x4, R12 ;  /* 0x0000000409081825 */ /* 0x000fca00078e020c */
[----:B0-----:R-:W2:Y:S01]  /*1c80*/  @P1 LDG.E R11, desc[UR18][R8.64] ;  /* 0x00000012080b1981 */ /* 0x001ea2000c1e1900 */
[----:B------:R-:W-:Y:S02]  /*1c90*/  @!P1 VIADD R21, R15, UR4 ;  /* 0x000000040f159c36 */ /* 0x000fe40008000000 */
[----:B------:R-:W-:-:S03]  /*1ca0*/  IMAD.MOV.U32 R14, RZ, RZ, 0x1 ;  /* 0x00000001ff0e7424 */ /* 0x000fc600078e00ff */
[----:B------:R-:W-:-:S04]  /*1cb0*/  @!P1 SHF.R.S32.HI R10, RZ, 0x1f, R21 ;  /* 0x0000001fff0a9819 */ /* 0x000fc80000011415 */
[----:B------:R-:W-:Y:S02]  /*1cc0*/  @!P1 LEA.HI R16, R10, R21, RZ, 0x5 ;  /* 0x000000150a109211 */ /* 0x000fe400078f28ff */
[----:B------:R-:W-:Y:S02]  /*1cd0*/  @P1 SHF.L.W.U32 R10, R14, R15, RZ ;  /* 0x0000000f0e0a1219 */ /* 0x000fe40000000eff */
[----:B------:R-:W-:Y:S02]  /*1ce0*/  @!P1 SHF.R.S32.HI R19, RZ, 0x5, R16 ;  /* 0x00000005ff139819 */ /* 0x000fe40000011410 */
[----:B--2---:R-:W-:-:S03]  /*1cf0*/  @P1 LOP3.LUT R17, R11, R10, RZ, 0xfc, !PT ;  /* 0x0000000a0b111212 */ /* 0x004fc600078efcff */
[----:B------:R-:W-:Y:S02]  /*1d00*/  @!P1 IMAD.WIDE R10, R19, 0x4, R12 ;  /* 0x00000004130a9825 */ /* 0x000fe400078e020c */
[----:B------:R0:W-:Y:S04]  /*1d10*/  @P1 STG.E desc[UR18][R8.64], R17 ;  /* 0x0000001108001986 */ /* 0x0001e8000c101912 */
[----:B------:R-:W2:Y:S01]  /*1d20*/  @!P1 LDG.E R16, desc[UR18][R10.64] ;  /* 0x000000120a109981 */ /* 0x000ea2000c1e1900 */
[----:B------:R-:W-:Y:S01]  /*1d30*/  VIADD R19, R7, 0x1 ;  /* 0x0000000107137836 */ /* 0x000fe20000000000 */
[----:B------:R-:W-:-:S04]  /*1d40*/  @!P1 SHF.L.W.U32 R21, R14, R21, RZ ;  /* 0x000000150e159219 */ /* 0x000fc80000000eff */
[----:B------:R-:W-:Y:S01]  /*1d50*/  ISETP.GT.U32.AND P2, PT, R2, R19, PT ;  /* 0x000000130200720c */ /* 0x000fe20003f44070 */
[----:B------:R-:W-:-:S12]  /*1d60*/  VIADD R19, R15, 0x1 ;  /* 0x000000010f137836 */ /* 0x000fd80000000000 */
[----:B------:R-:W-:-:S05]  /*1d70*/  @!P2 VIADD R23, R19, UR4 ;  /* 0x000000041317ac36 */ /* 0x000fca0008000000 */
[----:B------:R-:W-:-:S04]  /*1d80*/  @!P2 SHF.R.S32.HI R18, RZ, 0x1f, R23 ;  /* 0x0000001fff12a819 */ /* 0x000fc80000011417 */
[----:B------:R-:W-:-:S04]  /*1d90*/  @!P2 LEA.HI R18, R18, R23, RZ, 0x5 ;  /* 0x000000171212a211 */ /* 0x000fc800078f28ff */
[----:B------:R-:W-:Y:S02]  /*1da0*/  @!P2 SHF.R.S32.HI R25, RZ, 0x5, R18 ;  /* 0x00000005ff19a819 */ /* 0x000fe40000011412 */
[----:B--2---:R-:W-:-:S03]  /*1db0*/  @!P1 LOP3.LUT R21, R16, R21, RZ, 0xfc, !PT ;  /* 0x0000001510159212 */ /* 0x004fc600078efcff */
[----:B0-----:R-:W-:Y:S02]  /*1dc0*/  @!P2 IMAD.WIDE R16, R25, 0x4, R12 ;  /* 0x000000041910a825 */ /* 0x001fe400078e020c */
[----:B------:R0:W-:Y:S04]  /*1dd0*/  @!P1 STG.E desc[UR18][R10.64], R21 ;  /* 0x000000150a009986 */ /* 0x0001e8000c101912 */
[----:B------:R-:W2:Y:S01]  /*1de0*/  @!P2 LDG.E R8, desc[UR18][R16.64] ;  /* 0x000000121008a981 */ /* 0x000ea2000c1e1900 */
[----:B------:R-:W-:Y:S02]  /*1df0*/  @P2 SHF.R.S32.HI R18, RZ, 0x1f, R19 ;  /* 0x0000001fff122819 */ /* 0x000fe40000011413 */
[----:B------:R-:W-:Y:S02]  /*1e00*/  @!P2 SHF.L.W.U32 R23, R14, R23, RZ ;  /* 0x000000170e17a219 */ /* 0x000fe40000000eff */
[----:B------:R-:W-:-:S04]  /*1e10*/  @P2 LEA.HI R18, R18, R19, RZ, 0x5 ;  /* 0x0000001312122211 */ /* 0x000fc800078f28ff */
[----:B------:R-:W-:Y:S01]  /*1e20*/  @P2 SHF.R.S32.HI R9, RZ, 0x5, R18 ;  /* 0x00000005ff092819 */ /* 0x000fe20000011412 */
[----:B------:R-:W-:-:S05]  /*1e30*/  VIADD R25, R7, 0x2 ;  /* 0x0000000207197836 */ /* 0x000fca0000000000 */
[----:B------:R-:W-:Y:S02]  /*1e40*/  ISETP.GT.U32.AND P1, PT, R2, R25, PT ;  /* 0x000000190200720c */ /* 0x000fe40003f24070 */
[----:B--2---:R-:W-:Y:S01]  /*1e50*/  @!P2 LOP3.LUT R23, R8, R23, RZ, 0xfc, !PT ;  /* 0x000000170817a212 */ /* 0x004fe200078efcff */
[----:B------:R-:W-:-:S04]  /*1e60*/  @P2 IMAD.WIDE R8, R9, 0x4, R12 ;  /* 0x0000000409082825 */ /* 0x000fc800078e020c */
[----:B------:R1:W-:Y:S04]  /*1e70*/  @!P2 STG.E desc[UR18][R16.64], R23 ;  /* 0x000000171000a986 */ /* 0x0003e8000c101912 */
[----:B------:R-:W2:Y:S01]  /*1e80*/  @P2 LDG.E R18, desc[UR18][R8.64] ;  /* 0x0000001208122981 */ /* 0x000ea2000c1e1900 */
[----:B0-----:R-:W-:Y:S01]  /*1e90*/  VIADD R21, R15, 0x2 ;  /* 0x000000020f157836 */ /* 0x001fe20000000000 */
[----:B------:R-:W-:-:S03]  /*1ea0*/  @P2 SHF.L.W.U32 R19, R14, R19, RZ ;  /* 0x000000130e132219 */ /* 0x000fc60000000eff */
[----:B------:R-:W-:-:S05]  /*1eb0*/  @!P1 VIADD R11, R21, UR4 ;  /* 0x00000004150b9c36 */ /* 0x000fca0008000000 */
[----:B------:R-:W-:-:S04]  /*1ec0*/  @!P1 SHF.R.S32.HI R10, RZ, 0x1f, R11 ;  /* 0x0000001fff0a9819 */ /* 0x000fc8000001140b */
[----:B------:R-:W-:-:S04]  /*1ed0*/  @!P1 LEA.HI R10, R10, R11, RZ, 0x5 ;  /* 0x0000000b0a0a9211 */ /* 0x000fc800078f28ff */
[----:B------:R-:W-:-:S05]  /*1ee0*/  @!P1 SHF.R.S32.HI R25, RZ, 0x5, R10 ;  /* 0x00000005ff199819 */ /* 0x000fca000001140a */
[----:B-1----:R-:W-:Y:S01]  /*1ef0*/  @!P1 IMAD.WIDE R16, R25, 0x4, R12 ;  /* 0x0000000419109825 */ /* 0x002fe200078e020c */
[----:B--2---:R-:W-:-:S05]  /*1f00*/  @P2 LOP3.LUT R19, R18, R19, RZ, 0xfc, !PT ;  /* 0x0000001312132212 */ /* 0x004fca00078efcff */
[----:B------:R0:W-:Y:S04]  /*1f10*/  @P2 STG.E desc[UR18][R8.64], R19 ;  /* 0x0000001308002986 */ /* 0x0001e8000c101912 */
[----:B------:R-:W2:Y:S01]  /*1f20*/  @!P1 LDG.E R10, desc[UR18][R16.64] ;  /* 0x00000012100a9981 */ /* 0x000ea2000c1e1900 */
[----:B------:R-:W-:Y:S02]  /*1f30*/  @P1 SHF.R.S32.HI R18, RZ, 0x1f, R21 ;  /* 0x0000001fff121819 */ /* 0x000fe40000011415 */
[----:B------:R-:W-:Y:S02]  /*1f40*/  @!P1 SHF.L.W.U32 R11, R14, R11, RZ ;  /* 0x0000000b0e0b9219 */ /* 0x000fe40000000eff */
[----:B------:R-:W-:-:S04]  /*1f50*/  @P1 LEA.HI R18, R18, R21, RZ, 0x5 ;  /* 0x0000001512121211 */ /* 0x000fc800078f28ff */
[----:B------:R-:W-:Y:S01]  /*1f60*/  @P1 SHF.R.S32.HI R25, RZ, 0x5, R18 ;  /* 0x00000005ff191819 */ /* 0x000fe20000011412 */
[----:B------:R-:W-:Y:S01]  /*1f70*/  VIADD R15, R15, 0x3 ;  /* 0x000000030f0f7836 */ /* 0x000fe20000000000 */
[----:B--2---:R-:W-:-:S03]  /*1f80*/  @!P1 LOP3.LUT R23, R10, R11, RZ, 0xfc, !PT ;  /* 0x0000000b0a179212 */ /* 0x004fc600078efcff */
[----:B------:R-:W-:Y:S02]  /*1f90*/  @P1 IMAD.WIDE R10, R25, 0x4, R12 ;  /* 0x00000004190a1825 */ /* 0x000fe400078e020c */
[----:B------:R1:W-:Y:S04]  /*1fa0*/  @!P1 STG.E desc[UR18][R16.64], R23 ;  /* 0x0000001710009986 */ /* 0x0003e8000c101912 */
[----:B------:R-:W2:Y:S01]  /*1fb0*/  @P1 LDG.E R18, desc[UR18][R10.64] ;  /* 0x000000120a121981 */ /* 0x000ea2000c1e1900 */
[----:B------:R-:W-:Y:S01]  /*1fc0*/  VIADD R25, R7, 0x3 ;  /* 0x0000000307197836 */ /* 0x000fe20000000000 */
[----:B------:R-:W-:-:S04]  /*1fd0*/  @P1 SHF.L.W.U32 R21, R14, R21, RZ ;  /* 0x000000150e151219 */ /* 0x000fc80000000eff */
[----:B------:R-:W-:-:S13]  /*1fe0*/  ISETP.GT.U32.AND P2, PT, R2, R25, PT ;  /* 0x000000190200720c */ /* 0x000fda0003f44070 */
[----:B0-----:R-:W-:-:S05]  /*1ff0*/  @!P2 VIADD R19, R15, UR4 ;  /* 0x000000040f13ac36 */ /* 0x001fca0008000000 */
[----:B------:R-:W-:-:S04]  /*2000*/  @!P2 SHF.R.S32.HI R8, RZ, 0x1f, R19 ;  /* 0x0000001fff08a819 */ /* 0x000fc80000011413 */
[----:B------:R-:W-:-:S04]  /*2010*/  @!P2 LEA.HI R8, R8, R19, RZ, 0x5 ;  /* 0x000000130808a211 */ /* 0x000fc800078f28ff */
[----:B------:R-:W-:-:S05]  /*2020*/  @!P2 SHF.R.S32.HI R9, RZ, 0x5, R8 ;  /* 0x00000005ff09a819 */ /* 0x000fca0000011408 */
[----:B------:R-:W-:Y:S01]  /*2030*/  @!P2 IMAD.WIDE R8, R9, 0x4, R12 ;  /* 0x000000040908a825 */ /* 0x000fe200078e020c */
[----:B--2---:R-:W-:-:S05]  /*2040*/  @P1 LOP3.LUT R21, R18, R21, RZ, 0xfc, !PT ;  /* 0x0000001512151212 */ /* 0x004fca00078efcff */
[----:B------:R2:W-:Y:S04]  /*2050*/  @P1 STG.E desc[UR18][R10.64], R21 ;  /* 0x000000150a001986 */ /* 0x0005e8000c101912 */
[----:B-1----:R-:W3:Y:S01]  /*2060*/  @!P2 LDG.E R16, desc[UR18][R8.64] ;  /* 0x000000120810a981 */ /* 0x002ee2000c1e1900 */
[----:B------:R-:W-:Y:S02]  /*2070*/  @P2 SHF.R.S32.HI R18, RZ, 0x1f, R15 ;  /* 0x0000001fff122819 */ /* 0x000fe4000001140f */
[----:B------:R-:W-:Y:S02]  /*2080*/  @!P2 SHF.L.W.U32 R19, R14, R19, RZ ;  /* 0x000000130e13a219 */ /* 0x000fe40000000eff */
[----:B------:R-:W-:-:S04]  /*2090*/  @P2 LEA.HI R18, R18, R15, RZ, 0x5 ;  /* 0x0000000f12122211 */ /* 0x000fc800078f28ff */
[----:B------:R-:W-:Y:S02]  /*20a0*/  @P2 SHF.R.S32.HI R17, RZ, 0x5, R18 ;  /* 0x00000005ff112819 */ /* 0x000fe40000011412 */
[----:B---3--:R-:W-:-:S03]  /*20b0*/  @!P2 LOP3.LUT R19, R16, R19, RZ, 0xfc, !PT ;  /* 0x000000131013a212 */ /* 0x008fc600078efcff */
[----:B------:R-:W-:Y:S02]  /*20c0*/  @P2 IMAD.WIDE R16, R17, 0x4, R12 ;  /* 0x0000000411102825 */ /* 0x000fe400078e020c */
[----:B------:R2:W-:Y:S04]  /*20d0*/  @!P2 STG.E desc[UR18][R8.64], R19 ;  /* 0x000000130800a986 */ /* 0x0005e8000c101912 */
[----:B------:R-:W3:Y:S01]  /*20e0*/  @P2 LDG.E R23, desc[UR18][R16.64] ;  /* 0x0000001210172981 */ /* 0x000ee2000c1e1900 */
[----:B------:R-:W-:Y:S01]  /*20f0*/  @P2 SHF.L.W.U32 R14, R14, R15, RZ ;  /* 0x0000000f0e0e2219 */ /* 0x000fe20000000eff */
[----:B------:R-:W-:Y:S01]  /*2100*/  ULOP3.LUT UR9, UR21, 0x7ffffffc, URZ, 0xc0, !UPT ;  /* 0x7ffffffc15097892 */ /* 0x000fe2000f8ec0ff */
[----:B------:R-:W-:-:S05]  /*2110*/  VIADD R7, R7, 0x4 ;  /* 0x0000000407077836 */ /* 0x000fca0000000000 */
[----:B------:R-:W-:Y:S02]  /*2120*/  ISETP.NE.AND P1, PT, R7, UR9, PT ;  /* 0x0000000907007c0c */ /* 0x000fe4000bf25270 */
[----:B---3--:R-:W-:-:S05]  /*2130*/  @P2 LOP3.LUT R23, R23, R14, RZ, 0xfc, !PT ;  /* 0x0000000e17172212 */ /* 0x008fca00078efcff */
[----:B------:R2:W-:Y:S06]  /*2140*/  @P2 STG.E desc[UR18][R16.64], R23 ;  /* 0x0000001710002986 */ /* 0x0005ec000c101912 */
[----:B------:R-:W-:Y:S05]  /*2150*/  @P1 BRA `(.L_x_12) ;  /* 0xfffffff800a81947 */ /* 0x000fea000383ffff */
[----:B--2---:R-:W-:-:S07]  /*2160*/  IMAD.U32 R9, RZ, RZ, UR9 ;  /* 0x00000009ff097e24 */ /* 0x004fce000f8e00ff */
.L_x_11:
[----:B------:R-:W-:-:S04]  /*2170*/  ULOP3.LUT UR9, UR21, 0x3, URZ, 0xc0, !UPT ;  /* 0x0000000315097892 */ /* 0x000fc8000f8ec0ff */
[----:B------:R-:W-:-:S09]  /*2180*/  UISETP.NE.AND UP0, UPT, UR9, URZ, UPT ;  /* 0x000000ff0900728c */ /* 0x000fd2000bf05270 */
[----:B------:R-:W-:Y:S05]  /*2190*/  BRA.U !UP0, `(.L_x_5) ;  /* 0x0000000508007547 */ /* 0x000fea000b800000 */
[----:B------:R-:W-:Y:S01]  /*21a0*/  ISETP.GT.U32.AND P1, PT, R2, R9, PT ;  /* 0x000000090200720c */ /* 0x000fe20003f24070 */
[----:B------:R-:W-:-:S12]  /*21b0*/  IMAD.IADD R11, R9, 0x1, R6 ;  /* 0x00000001090b7824 */ /* 0x000fd800078e0206 */
[----:B------:R-:W-:-:S05]  /*21c0*/  @!P1 VIADD R15, R11, UR4 ;  /* 0x000000040b0f9c36 */ /* 0x000fca0008000000 */
[----:B------:R-:W-:-:S04]  /*21d0*/  @!P1 SHF.R.S32.HI R6, RZ, 0x1f, R15 ;  /* 0x0000001fff069819 */ /* 0x000fc8000001140f */
[----:B------:R-:W-:-:S04]  /*21e0*/  @!P1 LEA.HI R6, R6, R15, RZ, 0x5 ;  /* 0x0000000f06069211 */ /* 0x000fc800078f28ff */
[----:B------:R-:W-:-:S05]  /*21f0*/  @!P1 SHF.R.S32.HI R7, RZ, 0x5, R6 ;  /* 0x00000005ff079819 */ /* 0x000fca0000011406 */
[----:B------:R-:W-:-:S05]  /*2200*/  @!P1 IMAD.WIDE R6, R7, 0x4, R12 ;  /* 0x0000000407069825 */ /* 0x000fca00078e020c */
[----:B0-----:R-:W2:Y:S01]  /*2210*/  @!P1 LDG.E R10, desc[UR18][R6.64] ;  /* 0x00000012060a9981 */ /* 0x001ea2000c1e1900 */
[----:B------:R-:W-:Y:S01]  /*2220*/  @P1 SHF.R.S32.HI R14, RZ, 0x1f, R11 ;  /* 0x0000001fff0e1819 */ /* 0x000fe2000001140b */
[----:B------:R-:W-:-:S03]  /*2230*/  IMAD.MOV.U32 R8, RZ, RZ, 0x1 ;  /* 0x00000001ff087424 */ /* 0x000fc600078e00ff */
[----:B------:R-:W-:Y:S02]  /*2240*/  @P1 LEA.HI R14, R14, R11, RZ, 0x5 ;  /* 0x0000000b0e0e1211 */ /* 0x000fe400078f28ff */
[----:B------:R-:W-:Y:S02]  /*2250*/  @!P1 SHF.L.W.U32 R15, R8, R15, RZ ;  /* 0x0000000f080f9219 */ /* 0x000fe40000000eff */
[----:B------:R-:W-:Y:S02]  /*2260*/  @P1 SHF.R.S32.HI R19, RZ, 0x5, R14 ;  /* 0x00000005ff131819 */ /* 0x000fe4000001140e */
[----:B--2---:R-:W-:-:S03]  /*2270*/  @!P1 LOP3.LUT R17, R10, R15, RZ, 0xfc, !PT ;  /* 0x0000000f0a119212 */ /* 0x004fc600078efcff */
[----:B------:R-:W-:Y:S02]  /*2280*/  @P1 IMAD.WIDE R14, R19, 0x4, R12 ;  /* 0x00000004130e1825 */ /* 0x000fe400078e020c */
[----:B------:R0:W-:Y:S04]  /*2290*/  @!P1 STG.E desc[UR18][R6.64], R17 ;  /* 0x0000001106009986 */ /* 0x0001e8000c101912 */
[----:B------:R-:W2:Y:S01]  /*22a0*/  @P1 LDG.E R19, desc[UR18][R14.64] ;  /* 0x000000120e131981 */ /* 0x000ea2000c1e1900 */
[----:B------:R-:W-:Y:S01]  /*22b0*/  @P1 SHF.L.W.U32 R10, R8, R11, RZ ;  /* 0x0000000b080a1219 */ /* 0x000fe20000000eff */
[----:B------:R-:W-:-:S03]  /*22c0*/  UISETP.NE.AND UP0, UPT, UR9, 0x1, UPT ;  /* 0x000000010900788c */ /* 0x000fc6000bf05270 */
[----:B--2---:R-:W-:-:S05]  /*22d0*/  @P1 LOP3.LUT R19, R19, R10, RZ, 0xfc, !PT ;  /* 0x0000000a13131212 */ /* 0x004fca00078efcff */
[----:B------:R0:W-:Y:S01]  /*22e0*/  @P1 STG.E desc[UR18][R14.64], R19 ;  /* 0x000000130e001986 */ /* 0x0001e2000c101912 */
[----:B------:R-:W-:Y:S05]  /*22f0*/  BRA.U !UP0, `(.L_x_5) ;  /* 0x0000000108a87547 */ /* 0x000fea000b800000 */
[----:B0-----:R-:W-:Y:S02]  /*2300*/  VIADD R7, R9, 0x1 ;  /* 0x0000000109077836 */ /* 0x001fe40000000000 */
[----:B------:R-:W-:-:S03]  /*2310*/  VIADD R21, R11, 0x1 ;  /* 0x000000010b157836 */ /* 0x000fc60000000000 */
[----:B------:R-:W-:-:S13]  /*2320*/  ISETP.GT.U32.AND P1, PT, R2, R7, PT ;  /* 0x000000070200720c */ /* 0x000fda0003f24070 */
[----:B------:R-:W-:-:S05]  /*2330*/  @!P1 VIADD R15, R21, UR4 ;  /* 0x00000004150f9c36 */ /* 0x000fca0008000000 */
[----:B------:R-:W-:-:S04]  /*2340*/  @!P1 SHF.R.S32.HI R6, RZ, 0x1f, R15 ;  /* 0x0000001fff069819 */ /* 0x000fc8000001140f */
[----:B------:R-:W-:-:S04]  /*2350*/  @!P1 LEA.HI R6, R6, R15, RZ, 0x5 ;  /* 0x0000000f06069211 */ /* 0x000fc800078f28ff */
[----:B------:R-:W-:-:S05]  /*2360*/  @!P1 SHF.R.S32.HI R7, RZ, 0x5, R6 ;  /* 0x00000005ff079819 */ /* 0x000fca0000011406 */
[----:B------:R-:W-:-:S05]  /*2370*/  @!P1 IMAD.WIDE R6, R7, 0x4, R12 ;  /* 0x0000000407069825 */ /* 0x000fca00078e020c */
[----:B------:R-:W2:Y:S01]  /*2380*/  @!P1 LDG.E R10, desc[UR18][R6.64] ;  /* 0x00000012060a9981 */ /* 0x000ea2000c1e1900 */
[----:B------:R-:W-:Y:S02]  /*2390*/  @P1 SHF.R.S32.HI R14, RZ, 0x1f, R21 ;  /* 0x0000001fff0e1819 */ /* 0x000fe40000011415 */
[----:B------:R-:W-:Y:S02]  /*23a0*/  @!P1 SHF.L.W.U32 R15, R8, R15, RZ ;  /* 0x0000000f080f9219 */ /* 0x000fe40000000eff */
[----:B------:R-:W-:-:S04]  /*23b0*/  @P1 LEA.HI R14, R14, R21, RZ, 0x5 ;  /* 0x000000150e0e1211 */ /* 0x000fc800078f28ff */
        /* <DEDUP_REMOVED lines=10> */
[----:B------:R-:W-:Y:S02]  /*2460*/  VIADD R9, R9, 0x2 ;  /* 0x0000000209097836 */ /* 0x000fe40000000000 */
[----:B0-----:R-:W-:-:S03]  /*2470*/  VIADD R14, R11, 0x2 ;  /* 0x000000020b0e7836 */ /* 0x001fc60000000000 */
        /* <DEDUP_REMOVED lines=15> */
[----:B------:R-:W-:-:S04]  /*2570*/  @P1 SHF.L.W.U32 R8, R8, R14, RZ ;  /* 0x0000000e08081219 */ /* 0x000fc80000000eff */
[----:B--2---:R-:W-:-:S05]  /*2580*/  @P1 LOP3.LUT R15, R15, R8, RZ, 0xfc, !PT ;  /* 0x000000080f0f1212 */ /* 0x004fca00078efcff */
[----:B------:R0:W-:Y:S02]  /*2590*/  @P1 STG.E desc[UR18][R10.64], R15 ;  /* 0x0000000f0a001986 */ /* 0x0001e4000c101912 */
.L_x_5:
[----:B------:R-:W-:-:S09]  /*25a0*/  UISETP.NE.AND UP0, UPT, UR20, URZ, UPT ;  /* 0x000000ff1400728c */ /* 0x000fd2000bf05270 */
[----:B------:R-:W-:Y:S05]  /*25b0*/  BRA.U !UP0, `(.L_x_13) ;  /* 0x0000001508a87547 */ /* 0x000fea000b800000 */
[----:B------:R-:W5:Y:S02]  /*25c0*/  LDCU UR9, c[0x0][0x3a8] ;  /* 0x00007500ff0977ac */ /* 0x000f640008000800 */
[----:B-----5:R-:W-:-:S09]  /*25d0*/  UISETP.NE.AND UP0, UPT, UR9, URZ, UPT ;  /* 0x000000ff0900728c */ /* 0x020fd2000bf05270 */
[----:B------:R-:W-:Y:S05]  /*25e0*/  BRA.U UP0, `(.L_x_14) ;  /* 0x0000000d002c7547 */ /* 0x000fea000b800000 */
[----:B------:R-:W-:Y:S01]  /*25f0*/  UISETP.GE.U32.AND UP0, UPT, UR7, 0x7, UPT ;  /* 0x000000070700788c */ /* 0x000fe2000bf06070 */
[----:B0-234-:R-:W-:-:S08]  /*2600*/  IMAD.MOV.U32 R8, RZ, RZ, RZ ;  /* 0x000000ffff087224 */ /* 0x01dfd000078e00ff */
[----:B------:R-:W-:Y:S05]  /*2610*/  BRA.U !UP0, `(.L_x_15) ;  /* 0x0000000508947547 */ /* 0x000fea000b800000 */
[----:B------:R-:W-:-:S07]  /*2620*/  IMAD.MOV.U32 R6, RZ, RZ, RZ ;  /* 0x000000ffff067224 */ /* 0x000fce00078e00ff */
.L_x_16:
[----:B------:R-:W-:Y:S01]  /*2630*/  ISETP.GT.U32.AND P1, PT, R5, R6, PT ;  /* 0x000000060500720c */ /* 0x000fe20003f24070 */
[----:B0-----:R-:W-:-:S12]  /*2640*/  VIADD R7, R6, UR22 ;  /* 0x0000001606077c36 */ /* 0x001fd80008000000 */
[----:B------:R-:W-:-:S04]  /*2650*/  @P1 SHF.R.S32.HI R8, RZ, 0x1f, R7 ;  /* 0x0000001fff081819 */ /* 0x000fc80000011407 */
[----:B------:R-:W-:-:S04]  /*2660*/  @P1 LEA.HI R8, R8, R7, RZ, 0x5 ;  /* 0x0000000708081211 */ /* 0x000fc800078f28ff */
[----:B-1----:R-:W-:-:S05]  /*2670*/  @P1 SHF.R.S32.HI R9, RZ, 0x5, R8 ;  /* 0x00000005ff091819 */ /* 0x002fca0000011408 */
[----:B------:R-:W-:-:S05]  /*2680*/  @P1 IMAD.WIDE R8, R9, 0x4, R12 ;  /* 0x0000000409081825 */ /* 0x000fca00078e020c */
[----:B------:R-:W2:Y:S01]  /*2690*/  @P1 LDG.E R11, desc[UR18][R8.64] ;  /* 0x00000012080b1981 */ /* 0x000ea2000c1e1900 */
[----:B------:R-:W-:-:S05]  /*26a0*/  VIADD R10, R6, 0x1 ;  /* 0x00000001060a7836 */ /* 0x000fca0000000000 */
[----:B------:R-:W-:Y:S01]  /*26b0*/  ISETP.GT.U32.AND P2, PT, R5, R10, PT ;  /* 0x0000000a0500720c */ /* 0x000fe20003f44070 */
[----:B------:R-:W-:-:S05]  /*26c0*/  @P1 IMAD.MOV.U32 R10, RZ, RZ, 0x1 ;  /* 0x00000001ff0a1424 */ /* 0x000fca00078e00ff */
[----:B------:R-:W-:-:S07]  /*26d0*/  @P1 SHF.L.W.U32 R10, R10, R7, RZ ;  /* 0x000000070a0a1219 */ /* 0x000fce0000000eff */
        /* <DEDUP_REMOVED lines=88> */
[----:B0-----:R-:W-:-:S07]  /*2c60*/  IMAD.U32 R8, RZ, RZ, UR9 ;  /* 0x00000009ff087e24 */ /* 0x001fce000f8e00ff */
.L_x_15:
        /* <DEDUP_REMOVED lines=9> */
[----:B-1----:R-:W-:-:S12]  /*2d00*/  VIADD R9, R8, UR22 ;  /* 0x0000001608097c36 */ /* 0x002fd80008000000 */
[----:B------:R-:W-:-:S04]  /*2d10*/  @P1 SHF.R.S32.HI R6, RZ, 0x1f, R9 ;  /* 0x0000001fff061819 */ /* 0x000fc80000011409 */
[----:B------:R-:W-:-:S04]  /*2d20*/  @P1 LEA.HI R6, R6, R9, RZ, 0x5 ;  /* 0x0000000906061211 */ /* 0x000fc800078f28ff */
[----:B------:R-:W-:-:S05]  /*2d30*/  @P1 SHF.R.S32.HI R7, RZ, 0x5, R6 ;  /* 0x00000005ff071819 */ /* 0x000fca0000011406 */
        /* <DEDUP_REMOVED lines=43> */
.L_x_17:
[----:B------:R-:W-:Y:S05]  /*2ff0*/  BRA.U !UP4, `(.L_x_13) ;  /* 0x0000000d0c187547 */ /* 0x000fea000b800000 */
[----:B------:R-:W-:-:S09]  /*3000*/  UISETP.NE.AND UP0, UPT, UR10, 0x1, UPT ;  /* 0x000000010a00788c */ /* 0x000fd2000bf05270 */
[----:B------:R-:W-:Y:S05]  /*3010*/  BRA.U !UP0, `(.L_x_18) ;  /* 0x0000000108607547 */ /* 0x000fea000b800000 */
[----:B------:R-:W-:Y:S01]  /*3020*/  ISETP.GT.U32.AND P1, PT, R5, R8, PT ;  /* 0x000000080500720c */ /* 0x000fe20003f24070 */
[----:B01----:R-:W-:-:S12]  /*3030*/  VIADD R15, R8, UR22 ;  /* 0x00000016080f7c36 */ /* 0x003fd80008000000 */
[----:B------:R-:W-:-:S04]  /*3040*/  @P1 SHF.R.S32.HI R6, RZ, 0x1f, R15 ;  /* 0x0000001fff061819 */ /* 0x000fc8000001140f */
[----:B------:R-:W-:-:S04]  /*3050*/  @P1 LEA.HI R6, R6, R15, RZ, 0x5 ;  /* 0x0000000f06061211 */ /* 0x000fc800078f28ff */
[----:B------:R-:W-:-:S05]  /*3060*/  @P1 SHF.R.S32.HI R7, RZ, 0x5, R6 ;  /* 0x00000005ff071819 */ /* 0x000fca0000011406 */
[----:B------:R-:W-:-:S05]  /*3070*/  @P1 IMAD.WIDE R6, R7, 0x4, R12 ;  /* 0x0000000407061825 */ /* 0x000fca00078e020c */
[----:B------:R-:W2:Y:S01]  /*3080*/  @P1 LDG.E R10, desc[UR18][R6.64] ;  /* 0x00000012060a1981 */ /* 0x000ea2000c1e1900 */
[----:B------:R-:W-:Y:S02]  /*3090*/  VIADD R14, R8, 0x1 ;  /* 0x00000001080e7836 */ /* 0x000fe40000000000 */
[----:B------:R-:W-:-:S03]  /*30a0*/  @P1 IMAD.MOV.U32 R16, RZ, RZ, 0x1 ;  /* 0x00000001ff101424 */ /* 0x000fc600078e00ff */
[----:B------:R-:W-:-:S13]  /*30b0*/  ISETP.GT.U32.AND P2, PT, R5, R14, PT ;  /* 0x0000000e0500720c */ /* 0x000fda0003f44070 */
[----:B------:R-:W-:-:S05]  /*30c0*/  @P2 VIADD R14, R15, 0x1 ;  /* 0x000000010f0e2836 */ /* 0x000fca0000000000 */
[----:B------:R-:W-:-:S04]  /*30d0*/  @P2 SHF.R.S32.HI R9, RZ, 0x1f, R14 ;  /* 0x0000001fff092819 */ /* 0x000fc8000001140e */
[----:B------:R-:W-:Y:S02]  /*30e0*/  @P2 LEA.HI R11, R9, R14, RZ, 0x5 ;  /* 0x0000000e090b2211 */ /* 0x000fe400078f28ff */
[----:B------:R-:W-:Y:S02]  /*30f0*/  @P1 SHF.L.W.U32 R9, R16, R15, RZ ;  /* 0x0000000f10091219 */ /* 0x000fe40000000eff */
[----:B------:R-:W-:Y:S02]  /*3100*/  @P2 SHF.R.S32.HI R11, RZ, 0x5, R11 ;  /* 0x00000005ff0b2819 */ /* 0x000fe4000001140b */
[----:B--2---:R-:W-:-:S03]  /*3110*/  @P1 LOP3.LUT R9, R10, R9, RZ, 0xfc, !PT ;  /* 0x000000090a091212 */ /* 0x004fc600078efcff */
[----:B------:R-:W-:Y:S02]  /*3120*/  @P2 IMAD.WIDE R10, R11, 0x4, R12 ;  /* 0x000000040b0a2825 */ /* 0x000fe400078e020c */
[----:B------:R2:W-:Y:S04]  /*3130*/  @P1 STG.E desc[UR18][R6.64], R9 ;  /* 0x0000000906001986 */ /* 0x0005e8000c101912 */
[----:B------:R-:W3:Y:S01]  /*3140*/  @P2 LDG.E R15, desc[UR18][R10.64] ;  /* 0x000000120a0f2981 */ /* 0x000ee2000c1e1900 */
[----:B------:R-:W-:Y:S02]  /*3150*/  @P2 IMAD.MOV.U32 R17, RZ, RZ, 0x1 ;  /* 0x00000001ff112424 */ /* 0x000fe400078e00ff */
[----:B------:R-:W-:-:S03]  /*3160*/  VIADD R8, R8, 0x2 ;  /* 0x0000000208087836 */ /* 0x000fc60000000000 */
[----:B------:R-:W-:-:S04]  /*3170*/  @P2 SHF.L.W.U32 R14, R17, R14, RZ ;  /* 0x0000000e110e2219 */ /* 0x000fc80000000eff */
[----:B---3--:R-:W-:-:S05]  /*3180*/  @P2 LOP3.LUT R15, R15, R14, RZ, 0xfc, !PT ;  /* 0x0000000e0f0f2212 */ /* 0x008fca00078efcff */
[----:B------:R2:W-:Y:S02]  /*3190*/  @P2 STG.E desc[UR18][R10.64], R15 ;  /* 0x0000000f0a002986 */ /* 0x0005e4000c101912 */
.L_x_18:
[----:B------:R-:W-:Y:S01]  /*31a0*/  ISETP.GT.U32.AND P1, PT, R5, R8, PT ;  /* 0x000000080500720c */ /* 0x000fe20003f24070 */
[----:B------:R-:W-:-:S12]  /*31b0*/  ULOP3.LUT UR9, UR20, 0x1, URZ, 0xc0, !UPT ;  /* 0x0000000114097892 */ /* 0x000fd8000f8ec0ff */
[----:B------:R-:W-:Y:S01]  /*31c0*/  VOTEU.ANY UP0, P1 ;  /* 0x0000000000ff7886 */ /* 0x000fe20000800100 */
[----:B------:R-:W-:-:S09]  /*31d0*/  UISETP.NE.U32.OR UP0, UPT, UR9, 0x1, !UP0 ;  /* 0x000000010900788c */ /* 0x000fd2000c705470 */
[----:B------:R-:W-:Y:S05]  /*31e0*/  BRA.U UP0, `(.L_x_13) ;  /* 0x00000009009c7547 */ /* 0x000fea000b800000 */
[----:B------:R-:W-:-:S05]  /*31f0*/  VIADD R8, R8, UR22 ;  /* 0x0000001608087c36 */ /* 0x000fca0008000000 */
[----:B0-2---:R-:W-:-:S04]  /*3200*/  SHF.R.S32.HI R7, RZ, 0x1f, R8 ;  /* 0x0000001fff077819 */ /* 0x005fc80000011408 */
        /* <DEDUP_REMOVED lines=9> */
.L_x_14:
[----:B------:R-:W-:Y:S01]  /*32a0*/  UISETP.GE.U32.AND UP0, UPT, UR7, 0x3, UPT ;  /* 0x000000030700788c */ /* 0x000fe2000bf06070 */
[----:B01234-:R-:W-:-:S08]  /*32b0*/  IMAD.MOV.U32 R10, RZ, RZ, RZ ;  /* 0x000000ffff0a7224 */ /* 0x01ffd000078e00ff */
[----:B------:R-:W-:Y:S05]  /*32c0*/  BRA.U !UP0, `(.L_x_19) ;  /* 0x0000000508587547 */ /* 0x000fea000b800000 */
[----:B------:R-:W-:-:S07]  /*32d0*/  IMAD.MOV.U32 R6, RZ, RZ, RZ ;  /* 0x000000ffff067224 */ /* 0x000fce00078e00ff */
.L_x_20:
[----:B------:R-:W-:Y:S01]  /*32e0*/  ISETP.GT.U32.AND P1, PT, R5, R6, PT ;  /* 0x000000060500720c */ /* 0x000fe20003f24070 */
[----:B0-----:R-:W-:-:S12]  /*32f0*/  VIADD R8, R6, UR22 ;  /* 0x0000001606087c36 */ /* 0x001fd80008000000 */
[----:B------:R-:W-:-:S04]  /*3300*/  @P1 SHF.R.S32.HI R7, RZ, 0x1f, R8 ;  /* 0x0000001fff071819 */ /* 0x000fc80000011408 */
[----:B------:R-:W-:-:S04]  /*3310*/  @P1 LEA.HI R7, R7, R8, RZ, 0x5 ;  /* 0x0000000807071211 */ /* 0x000fc800078f28ff */
[----:B------:R-:W-:-:S05]  /*3320*/  @P1 SHF.R.S32.HI R7, RZ, 0x5, R7 ;  /* 0x00000005ff071819 */ /* 0x000fca0000011407 */
[----:B------:R-:W-:-:S05]  /*3330*/  @P1 IMAD.WIDE R10, R7, 0x4, R12 ;  /* 0x00000004070a1825 */ /* 0x000fca00078e020c */
[----:B------:R-:W2:Y:S01]  /*3340*/  @P1 LDG.E R14, desc[UR18][R10.64] ;  /* 0x000000120a0e1981 */ /* 0x000ea2000c1e1900 */
[----:B------:R-:W-:Y:S02]  /*3350*/  @!P1 VIADD R16, R8, UR4 ;  /* 0x0000000408109c36 */ /* 0x000fe40008000000 */
[----:B------:R-:W-:-:S03]  /*3360*/  IMAD.MOV.U32 R7, RZ, RZ, 0x1 ;  /* 0x00000001ff077424 */ /* 0x000fc600078e00ff */
[----:B------:R-:W-:-:S04]  /*3370*/  @!P1 SHF.R.S32.HI R9, RZ, 0x1f, R16 ;  /* 0x0000001fff099819 */ /* 0x000fc80000011410 */
[----:B------:R-:W-:Y:S02]  /*3380*/  @!P1 LEA.HI R15, R9, R16, RZ, 0x5 ;  /* 0x00000010090f9211 */ /* 0x000fe400078f28ff */
[----:B------:R-:W-:Y:S02]  /*3390*/  @P1 SHF.L.W.U32 R9, R7, R8, RZ ;  /* 0x0000000807091219 */ /* 0x000fe40000000eff */
[----:B------:R-:W-:Y:S01]  /*33a0*/  @!P1 SHF.R.S32.HI R15, RZ, 0x5, R15 ;  /* 0x00000005ff0f9819 */ /* 0x000fe2000001140f */
[----:B------:R-:W-:-:S05]  /*33b0*/  VIADD R18, R6, 0x1 ;  /* 0x0000000106127836 */ /* 0x000fca0000000000 */
[----:B------:R-:W-:Y:S02]  /*33c0*/  ISETP.GT.U32.AND P2, PT, R5, R18, PT ;  /* 0x000000120500720c */ /* 0x000fe40003f44070 */
[----:B--2---:R-:W-:Y:S01]  /*33d0*/  @P1 LOP3.LUT R9, R14, R9, RZ, 0xfc, !PT ;  /* 0x000000090e091212 */ /* 0x004fe200078efcff */
[----:B------:R-:W-:-:S04]  /*33e0*/  @!P1 IMAD.WIDE R14, R15, 0x4, R12 ;  /* 0x000000040f0e9825 */ /* 0x000fc800078e020c */
[----:B------:R0:W-:Y:S04]  /*33f0*/  @P1 STG.E desc[UR18][R10.64], R9 ;  /* 0x000000090a001986 */ /* 0x0001e8000c101912 */
[----:B------:R-:W2:Y:S01]  /*3400*/  @!P1 LDG.E R17, desc[UR18][R14.64] ;  /* 0x000000120e119981 */ /* 0x000ea2000c1e1900 */
[----:B------:R-:W-:Y:S01]  /*3410*/  VIADD R18, R8, 0x1 ;  /* 0x0000000108127836 */ /* 0x000fe20000000000 */
[----:B------:R-:W-:-:S03]  /*3420*/  @!P1 SHF.L.W.U32 R16, R7, R16, RZ ;  /* 0x0000001007109219 */ /* 0x000fc60000000eff */
[----:B------:R-:W-:-:S05]  /*3430*/  @!P2 VIADD R20, R18, UR4 ;  /* 0x000000041214ac36 */ /* 0x000fca0008000000 */
[----:B------:R-:W-:-:S04]  /*3440*/  @!P2 SHF.R.S32.HI R19, RZ, 0x1f, R20 ;  /* 0x0000001fff13a819 */ /* 0x000fc80000011414 */
[----:B------:R-:W-:-:S04]  /*3450*/  @!P2 LEA.HI R19, R19, R20, RZ, 0x5 ;  /* 0x000000141313a211 */ /* 0x000fc800078f28ff */
[----:B------:R-:W-:-:S05]  /*3460*/  @!P2 SHF.R.S32.HI R21, RZ, 0x5, R19 ;  /* 0x00000005ff15a819 */ /* 0x000fca0000011413 */
[----:B0-----:R-:W-:Y:S01]  /*3470*/  @!P2 IMAD.WIDE R10, R21, 0x4, R12 ;  /* 0x00000004150aa825 */ /* 0x001fe200078e020c */
[----:B--2---:R-:W-:-:S05]  /*3480*/  @!P1 LOP3.LUT R19, R17, R16, RZ, 0xfc, !PT ;  /* 0x0000001011139212 */ /* 0x004fca00078efcff */
[----:B------:R0:W-:Y:S04]  /*3490*/  @!P1 STG.E desc[UR18][R14.64], R19 ;  /* 0x000000130e009986 */ /* 0x0001e8000c101912 */
[----:B------:R-:W2:Y:S01]  /*34a0*/  @!P2 LDG.E R9, desc[UR18][R10.64] ;  /* 0x000000120a09a981 */ /* 0x000ea2000c1e1900 */
[----:B------:R-:W-:Y:S02]  /*34b0*/  @P2 SHF.R.S32.HI R17, RZ, 0x1f, R18 ;  /* 0x0000001fff112819 */ /* 0x000fe40000011412 */
[----:B------:R-:W-:Y:S02]  /*34c0*/  @!P2 SHF.L.W.U32 R20, R7, R20, RZ ;  /* 0x000000140714a219 */ /* 0x000fe40000000eff */
[----:B------:R-:W-:-:S04]  /*34d0*/  @P2 LEA.HI R17, R17, R18, RZ, 0x5 ;  /* 0x0000001211112211 */ /* 0x000fc800078f28ff */
[----:B------:R-:W-:-:S05]  /*34e0*/  @P2 SHF.R.S32.HI R17, RZ, 0x5, R17 ;  /* 0x00000005ff112819 */ /* 0x000fca0000011411 */
[----:B------:R-:W-:Y:S01]  /*34f0*/  @P2 IMAD.WIDE R16, R17, 0x4, R12 ;  /* 0x0000000411102825 */ /* 0x000fe200078e020c */
[----:B--2---:R-:W-:-:S05]  /*3500*/  @!P2 LOP3.LUT R9, R9, R20, RZ, 0xfc, !PT ;  /* 0x000000140909a212 */ /* 0x004fca00078efcff */
[----:B------:R1:W-:Y:S04]  /*3510*/  @!P2 STG.E desc[UR18][R10.64], R9 ;  /* 0x000000090a00a986 */ /* 0x0003e8000c101912 */
[----:B------:R-:W2:Y:S01]  /*3520*/  @P2 LDG.E R21, desc[UR18][R16.64] ;  /* 0x0000001210152981 */ /* 0x000ea2000c1e1900 */
[----:B------:R-:W-:Y:S01]  /*3530*/  VIADD R20, R6, 0x2 ;  /* 0x0000000206147836 */ /* 0x000fe20000000000 */
[----:B------:R-:W-:-:S04]  /*3540*/  @P2 SHF.L.W.U32 R18, R7, R18, RZ ;  /* 0x0000001207122219 */ /* 0x000fc80000000eff */
[----:B------:R-:W-:Y:S01]  /*3550*/  ISETP.GT.U32.AND P1, PT, R5, R20, PT ;  /* 0x000000140500720c */ /* 0x000fe20003f24070 */
[----:B------:R-:W-:-:S12]  /*3560*/  VIADD R20, R8, 0x2 ;  /* 0x0000000208147836 */ /* 0x000fd80000000000 */
[----:B0-----:R-:W-:-:S05]  /*3570*/  @!P1 VIADD R14, R20, UR4 ;  /* 0x00000004140e9c36 */ /* 0x001fca0008000000 */
        /* <DEDUP_REMOVED lines=36> */
[----:B------:R-:W-:Y:S01]  /*37c0*/  ULOP3.LUT UR9, UR20, 0x7ffffffc, URZ, 0xc0, !UPT ;  /* 0x7ffffffc14097892 */ /* 0x000fe2000f8ec0ff */
[----:B------:R-:W-:-:S05]  /*37d0*/  VIADD R6, R6, 0x4 ;  /* 0x0000000406067836 */ /* 0x000fca0000000000 */
[----:B------:R-:W-:Y:S02]  /*37e0*/  ISETP.NE.AND P1, PT, R6, UR9, PT ;  /* 0x0000000906007c0c */ /* 0x000fe4000bf25270 */
[----:B--2---:R-:W-:-:S05]  /*37f0*/  @P2 LOP3.LUT R7, R18, R7, RZ, 0xfc, !PT ;  /* 0x0000000712072212 */ /* 0x004fca00078efcff */
[----:B------:R0:W-:Y:S06]  /*3800*/  @P2 STG.E desc[UR18][R10.64], R7 ;  /* 0x000000070a002986 */ /* 0x0001ec000c101912 */
[----:B------:R-:W-:Y:S05]  /*3810*/  @P1 BRA `(.L_x_20) ;  /* 0xfffffff800b01947 */ /* 0x000fea000383ffff */
[----:B0-----:R-:W-:-:S07]  /*3820*/  IMAD.U32 R10, RZ, RZ, UR9 ;  /* 0x00000009ff0a7e24 */ /* 0x001fce000f8e00ff */
.L_x_19:
[----:B------:R-:W-:-:S04]  /*3830*/  ULOP3.LUT UR9, UR20, 0x3, URZ, 0xc0, !UPT ;  /* 0x0000000314097892 */ /* 0x000fc8000f8ec0ff */
[----:B------:R-:W-:-:S09]  /*3840*/  UISETP.NE.AND UP0, UPT, UR9, URZ, UPT ;  /* 0x000000ff0900728c */ /* 0x000fd2000bf05270 */
[----:B------:R-:W-:Y:S05]  /*3850*/  BRA.U !UP0, `(.L_x_13) ;  /* 0x0000000508007547 */ /* 0x000fea000b800000 */
[----:B------:R-:W-:Y:S01]  /*3860*/  ISETP.GT.U32.AND P1, PT, R5, R10, PT ;  /* 0x0000000a0500720c */ /* 0x000fe20003f24070 */
[----:B------:R-:W-:-:S12]  /*3870*/  VIADD R9, R10, UR22 ;  /* 0x000000160a097c36 */ /* 0x000fd80008000000 */
[----:B------:R-:W-:-:S05]  /*3880*/  @!P1 VIADD R11, R9, UR4 ;  /* 0x00000004090b9c36 */ /* 0x000fca0008000000 */
[----:B------:R-:W-:-:S04]  /*3890*/  @!P1 SHF.R.S32.HI R6, RZ, 0x1f, R11 ;  /* 0x0000001fff069819 */ /* 0x000fc8000001140b */
[----:B------:R-:W-:-:S04]  /*38a0*/  @!P1 LEA.HI R6, R6, R11, RZ, 0x5 ;  /* 0x0000000b06069211 */ /* 0x000fc800078f28ff */
[----:B------:R-:W-:-:S05]  /*38b0*/  @!P1 SHF.R.S32.HI R7, RZ, 0x5, R6 ;  /* 0x00000005ff079819 */ /* 0x000fca0000011406 */
[----:B------:R-:W-:-:S05]  /*38c0*/  @!P1 IMAD.WIDE R6, R7, 0x4, R12 ;  /* 0x0000000407069825 */ /* 0x000fca00078e020c */
[----:B------:R-:W2:Y:S01]  /*38d0*/  @!P1 LDG.E R14, desc[UR18][R6.64] ;  /* 0x00000012060e9981 */ /* 0x000ea2000c1e1900 */
        /* <DEDUP_REMOVED lines=56> */
.L_x_13:
[----:B------:R-:W-:Y:S05]  /*3c60*/  @!P0 BRA `(.L_x_21) ;  /* 0x0000002000408947 */ /* 0x000fea0003800000 */
[----:B------:R-:W5:Y:S02]  /*3c70*/  LDCU UR9, c[0x0][0x3a8] ;  /* 0x00007500ff0977ac */ /* 0x000f640008000800 */
[----:B-----5:R-:W-:-:S09]  /*3c80*/  UISETP.NE.AND UP0, UPT, UR9, URZ, UPT ;  /* 0x000000ff0900728c */ /* 0x020fd2000bf05270 */
[----:B------:R-:W-:Y:S05]  /*3c90*/  BRA.U !UP0, `(.L_x_22) ;  /* 0x0000000d08587547 */ /* 0x000fea000b800000 */
[----:B0-23--:R-:W-:-:S07]  /*3ca0*/  IMAD.MOV.U32 R7, RZ, RZ, RZ ;  /* 0x000000ffff077224 */ /* 0x00dfce00078e00ff */
.L_x_27:
[----:B-1----:R-:W1:Y:S01]  /*3cb0*/  LDCU UR9, c[0x0][0x394] ;  /* 0x00007280ff0977ac */ /* 0x002e620008000800 */
[----:B----4-:R-:W-:Y:S02]  /*3cc0*/  IMAD.IADD R8, R7, 0x1, R2 ;  /* 0x0000000107087824 */ /* 0x010fe400078e0202 */
[----:B------:R-:W-:Y:S02]  /*3cd0*/  IMAD.MOV.U32 R6, RZ, RZ, RZ ;  /* 0x000000ffff067224 */ /* 0x000fe400078e00ff */
[----:B012---:R-:W-:-:S07]  /*3ce0*/  IMAD R9, R8, UR9, R5 ;  /* 0x0000000908097c24 */ /* 0x007fce000f8e0205 */
.L_x_26:
[----:B0-----:R-:W0:Y:S01]  /*3cf0*/  LDCU UR10, c[0x0][0x39c] ;  /* 0x00007380ff0a77ac */ /* 0x001e220008000800 */
[--C-:B------:R-:W-:Y:S02]  /*3d00*/  IMAD.IADD R8, R9, 0x1, R6.reuse ;  /* 0x0000000109087824 */ /* 0x100fe400078e0206 */
[----:B--2---:R-:W-:Y:S01]  /*3d10*/  IMAD.MOV.U32 R17, RZ, RZ, RZ ;  /* 0x000000ffff117224 */ /* 0x004fe200078e00ff */
[----:B-1----:R-:W1:Y:S01]  /*3d20*/  LDCU UR9, c[0x0][0x3a0] ;  /* 0x00007400ff0977ac */ /* 0x002e620008000800 */
[----:B0-----:R-:W-:Y:S02]  /*3d30*/  IMAD.U32 R11, RZ, RZ, UR10 ;  /* 0x0000000aff0b7e24 */ /* 0x001fe4000f8e00ff */
[----:B-1----:R-:W-:-:S03]  /*3d40*/  IMAD R10, R7, UR9, R6 ;  /* 0x00000009070a7c24 */ /* 0x002fc6000f8e0206 */
[----:B------:R-:W-:Y:S01]  /*3d50*/  ISETP.GE.U32.AND P2, PT, R11, 0x4, PT ;  /* 0x000000040b00780c */ /* 0x000fe20003f46070 */
[----:B------:R-:W-:Y:S02]  /*3d60*/  VIADD R6, R6, 0x1 ;  /* 0x0000000106067836 */ /* 0x000fe40000000000 */
[----:B------:R-:W-:-:S03]  /*3d70*/  IMAD R10, R10, R11, UR29 ;  /* 0x0000001d0a0a7e24 */ /* 0x000fc6000f8e020b */
[----:B------:R-:W-:-:S07]  /*3d80*/  ISETP.NE.AND P1, PT, R6, UR9, PT ;  /* 0x0000000906007c0c */ /* 0x000fce000bf25270 */
[----:B------:R-:W-:Y:S06]  /*3d90*/  @!P2 BRA `(.L_x_23) ;  /* 0x0000000400b4a947 */ /* 0x000fec0003800000 */
[----:B------:R-:W-:-:S07]  /*3da0*/  IMAD.MOV.U32 R21, RZ, RZ, RZ ;  /* 0x000000ffff157224 */ /* 0x000fce00078e00ff */
.L_x_24:
[----:B------:R-:W0:Y:S01]  /*3db0*/  LDCU UR9, c[0x0][0x39c] ;  /* 0x00007380ff0977ac */ /* 0x000e220008000800 */
[----:B------:R-:W1:Y:S01]  /*3dc0*/  LDCU.64 UR10, c[0x0][0x380] ;  /* 0x00007000ff0a77ac */ /* 0x000e620008000a00 */
[----:B0-----:R-:W-:-:S04]  /*3dd0*/  IMAD.U32 R11, RZ, RZ, UR9 ;  /* 0x00000009ff0b7e24 */ /* 0x001fc8000f8e00ff */
[----:B------:R-:W-:-:S05]  /*3de0*/  IMAD R25, R8, R11, R21 ;  /* 0x0000000b08197224 */ /* 0x000fca00078e0215 */
[----:B------:R-:W-:-:S04]  /*3df0*/  IADD3 R15, P2, PT, R4, R25, RZ ;  /* 0x00000019040f7210 */ /* 0x000fc80007f5e0ff */
[----:B------:R-:W-:Y:S02]  /*3e00*/  LEA.HI.X.SX32 R16, R25, RZ, 0x1, P2 ;  /* 0x000000ff19107211 */ /* 0x000fe400010f0eff */
[----:B-1----:R-:W-:-:S04]  /*3e10*/  LEA R14, P2, R15, UR10, 0x2 ;  /* 0x0000000a0f0e7c11 */ /* 0x002fc8000f8410ff */
[----:B------:R-:W-:-:S05]  /*3e20*/  LEA.HI.X R15, R15, UR11, R16, 0x2, P2 ;  /* 0x0000000b0f0f7c11 */ /* 0x000fca00090f1410 */
[----:B------:R-:W2:Y:S01]  /*3e30*/  LDG.E R14, desc[UR18][R14.64] ;  /* 0x000000120e0e7981 */ /* 0x000ea2000c1e1900 */
[----:B------:R-:W-:Y:S01]  /*3e40*/  IMAD.IADD R23, R10, 0x1, R21 ;  /* 0x000000010a177824 */ /* 0x000fe200078e0215 */
[----:B--2---:R-:W-:-:S13]  /*3e50*/  ISETP.NE.AND P2, PT, R14, 0x1, PT ;  /* 0x000000010e00780c */ /* 0x004fda0003f45270 */
[----:B------:R-:W-:-:S05]  /*3e60*/  @P2 VIADD R19, R23, UR4 ;  /* 0x0000000417132c36 */ /* 0x000fca0008000000 */
[----:B------:R-:W-:-:S04]  /*3e70*/  @P2 SHF.R.S32.HI R16, RZ, 0x1f, R19 ;  /* 0x0000001fff102819 */ /* 0x000fc80000011413 */
[----:B------:R-:W-:-:S04]  /*3e80*/  @P2 LEA.HI R16, R16, R19, RZ, 0x5 ;  /* 0x0000001310102211 */ /* 0x000fc800078f28ff */
[----:B------:R-:W-:-:S05]  /*3e90*/  @P2 SHF.R.S32.HI R17, RZ, 0x5, R16 ;  /* 0x00000005ff112819 */ /* 0x000fca0000011410 */
[----:B------:R-:W-:-:S05]  /*3ea0*/  @P2 IMAD.WIDE R16, R17, 0x4, R12 ;  /* 0x0000000411102825 */ /* 0x000fca00078e020c */
[----:B------:R-:W2:Y:S01]  /*3eb0*/  @P2 LDG.E R18, desc[UR18][R16.64] ;  /* 0x0000001210122981 */ /* 0x000ea2000c1e1900 */
[----:B------:R-:W-:Y:S01]  /*3ec0*/  @!P2 SHF.R.S32.HI R22, RZ, 0x1f, R23 ;  /* 0x0000001fff16a819 */ /* 0x000fe20000011417 */
[----:B------:R-:W-:-:S03]  /*3ed0*/  IMAD.MOV.U32 R20, RZ, RZ, 0x1 ;  /* 0x00000001ff147424 */ /* 0x000fc600078e00ff */
        /* <DEDUP_REMOVED lines=9> */
[----:B------:R-:W-:-:S04]  /*3f70*/  IADD3 R24, P3, PT, R4, R15, RZ ;  /* 0x0000000f04187210 */ /* 0x000fc80007f7e0ff */
[----:B------:R-:W-:Y:S02]  /*3f80*/  LEA.HI.X.SX32 R15, R15, RZ, 0x1, P3 ;  /* 0x000000ff0f0f7211 */ /* 0x000fe400018f0eff */
[----:B------:R-:W-:-:S04]  /*3f90*/  LEA R14, P3, R24, UR10, 0x2 ;  /* 0x0000000a180e7c11 */ /* 0x000fc8000f8610ff */
[----:B------:R-:W-:Y:S02]  /*3fa0*/  LEA.HI.X R15, R24, UR11, R15, 0x2, P3 ;  /* 0x0000000b180f7c11 */ /* 0x000fe400098f140f */
[----:B--2---:R-:W-:-:S05]  /*3fb0*/  @!P2 LOP3.LUT R29, R29, R22, RZ, 0xfc, !PT ;  /* 0x000000161d1da212 */ /* 0x004fca00078efcff */
[----:B------:R1:W-:Y:S04]  /*3fc0*/  @!P2 STG.E desc[UR18][R18.64], R29 ;  /* 0x0000001d1200a986 */ /* 0x0003e8000c101912 */
[----:B------:R-:W2:Y:S01]  /*3fd0*/  LDG.E R14, desc[UR18][R14.64] ;  /* 0x000000120e0e7981 */ /* 0x000ea2000c1e1900 */
[----:B0-----:R-:W-:Y:S01]  /*3fe0*/  VIADD R27, R23, 0x1 ;  /* 0x00000001171b7836 */ /* 0x001fe20000000000 */
[----:B--2---:R-:W-:-:S13]  /*3ff0*/  ISETP.NE.AND P2, PT, R14, 0x1, PT ;  /* 0x000000010e00780c */ /* 0x004fda0003f45270 */
[----:B------:R-:W-:-:S05]  /*4000*/  @P2 VIADD R22, R27, UR4 ;  /* 0x000000041b162c36 */ /* 0x000fca0008000000 */
[----:B------:R-:W-:-:S04]  /*4010*/  @P2 SHF.R.S32.HI R17, RZ, 0x1f, R22 ;  /* 0x0000001fff112819 */ /* 0x000fc80000011416 */
[----:B------:R-:W-:-:S04]  /*4020*/  @P2 LEA.HI R17, R17, R22, RZ, 0x5 ;  /* 0x0000001611112211 */ /* 0x000fc800078f28ff */
[----:B------:R-:W-:-:S05]  /*4030*/  @P2 SHF.R.S32.HI R17, RZ, 0x5, R17 ;  /* 0x00000005ff112819 */ /* 0x000fca0000011411 */
[----:B------:R-:W-:-:S05]  /*4040*/  @P2 IMAD.WIDE R16, R17, 0x4, R12 ;  /* 0x0000000411102825 */ /* 0x000fca00078e020c */
[----:B------:R-:W1:Y:S01]  /*4050*/  @P2 LDG.E R24, desc[UR18][R16.64] ;  /* 0x0000001210182981 */ /* 0x000e62000c1e1900 */
[----:B------:R-:W-:Y:S02]  /*4060*/  @!P2 SHF.R.S32.HI R26, RZ, 0x1f, R27 ;  /* 0x0000001fff1aa819 */ /* 0x000fe4000001141b */
[----:B------:R-:W-:Y:S02]  /*4070*/  @P2 SHF.L.W.U32 R22, R20, R22, RZ ;  /* 0x0000001614162219 */ /* 0x000fe40000000eff */
[----:B------:R-:W-:-:S04]  /*4080*/  @!P2 LEA.HI R26, R26, R27, RZ, 0x5 ;  /* 0x0000001b1a1aa211 */ /* 0x000fc800078f28ff */
[----:B------:R-:W-:-:S05]  /*4090*/  @!P2 SHF.R.S32.HI R15, RZ, 0x5, R26 ;  /* 0x00000005ff0fa819 */ /* 0x000fca000001141a */
[----:B------:R-:W-:Y:S01]  /*40a0*/  @!P2 IMAD.WIDE R14, R15, 0x4, R12 ;  /* 0x000000040f0ea825 */ /* 0x000fe200078e020c */
[----:B-1----:R-:W-:-:S05]  /*40b0*/  @P2 LOP3.LUT R29, R24, R22, RZ, 0xfc, !PT ;  /* 0x00000016181d2212 */ /* 0x002fca00078efcff */
        /* <DEDUP_REMOVED lines=11> */
[----:B------:R-:W-:Y:S01]  /*4170*/  VIADD R27, R23, 0x2 ;  /* 0x00000002171b7836 */ /* 0x000fe20000000000 */
[----:B--2---:R-:W-:-:S13]  /*4180*/  ISETP.NE.AND P2, PT, R18, 0x1, PT ;  /* 0x000000011200780c */ /* 0x004fda0003f45270 */
[----:B0-----:R-:W-:-:S05]  /*4190*/  @P2 VIADD R29, R27, UR4 ;  /* 0x000000041b1d2c36 */ /* 0x001fca0008000000 */
[----:B------:R-:W-:-:S04]  /*41a0*/  @P2 SHF.R.S32.HI R16, RZ, 0x1f, R29 ;  /* 0x0000001fff102819 */ /* 0x000fc8000001141d */
[----:B------:R-:W-:-:S04]  /*41b0*/  @P2 LEA.HI R16, R16, R29, RZ, 0x5 ;  /* 0x0000001d10102211 */ /* 0x000fc800078f28ff */
[----:B------:R-:W-:-:S05]  /*41c0*/  @P2 SHF.R.S32.HI R17, RZ, 0x5, R16 ;  /* 0x00000005ff112819 */ /* 0x000fca0000011410 */
[----:B------:R-:W-:-:S05]  /*41d0*/  @P2 IMAD.WIDE R16, R17, 0x4, R12 ;  /* 0x0000000411102825 */ /* 0x000fca00078e020c */
[----:B------:R-:W2:Y:S01]  /*41e0*/  @P2 LDG.E R24, desc[UR18][R16.64] ;  /* 0x0000001210182981 */ /* 0x000ea2000c1e1900 */
[----:B------:R-:W-:Y:S02]  /*41f0*/  @!P2 SHF.R.S32.HI R26, RZ, 0x1f, R27 ;  /* 0x0000001fff1aa819 */ /* 0x000fe4000001141b */
[----:B------:R-:W-:Y:S02]  /*4200*/  @P2 SHF.L.W.U32 R29, R20, R29, RZ ;  /* 0x0000001d141d2219 */ /* 0x000fe40000000eff */
[----:B------:R-:W-:-:S04]  /*4210*/  @!P2 LEA.HI R26, R26, R27, RZ, 0x5 ;  /* 0x0000001b1a1aa211 */ /* 0x000fc800078f28ff */
[----:B-1----:R-:W-:-:S05]  /*4220*/  @!P2 SHF.R.S32.HI R15, RZ, 0x5, R26 ;  /* 0x00000005ff0fa819 */ /* 0x002fca000001141a */
[----:B------:R-:W-:Y:S01]  /*4230*/  @!P2 IMAD.WIDE R14, R15, 0x4, R12 ;  /* 0x000000040f0ea825 */ /* 0x000fe200078e020c */
[----:B--2---:R-:W-:-:S05]  /*4240*/  @P2 LOP3.LUT R29, R24, R29, RZ, 0xfc, !PT ;  /* 0x0000001d181d2212 */ /* 0x004fca00078efcff */
        /* <DEDUP_REMOVED lines=13> */
[----:B------:R-:W-:-:S05]  /*4320*/  @P2 VIADD R25, R23, UR4 ;  /* 0x0000000417192c36 */ /* 0x000fca0008000000 */
[----:B0-----:R-:W-:-:S04]  /*4330*/  @P2 SHF.R.S32.HI R16, RZ, 0x1f, R25 ;  /* 0x0000001fff102819 */ /* 0x001fc80000011419 */
        /* <DEDUP_REMOVED lines=12> */
[----:B------:R-:W-:Y:S01]  /*4400*/  @!P2 SHF.L.W.U32 R20, R20, R23, RZ ;  /* 0x000000171414a219 */ /* 0x000fe20000000eff */
[----:B------:R-:W-:-:S03]  /*4410*/  VIADD R21, R21, 0x4 ;  /* 0x0000000415157836 */ /* 0x000fc60000000000 */
[----:B--2---:R-:W-:-:S05]  /*4420*/  @!P2 LOP3.LUT R19, R19, R20, RZ, 0xfc, !PT ;  /* 0x000000141313a212 */ /* 0x004fca00078efcff */
[----:B------:R0:W-:Y:S01]  /*4430*/  @!P2 STG.E desc[UR18][R14.64], R19 ;  /* 0x000000130e00a986 */ /* 0x0001e2000c101912 */
[----:B------:R-:W-:-:S13]  /*4440*/  ISETP.NE.AND P2, PT, R21, UR27, PT ;  /* 0x0000001b15007c0c */ /* 0x000fda000bf45270 */
[----:B0-----:R-:W-:Y:S05]  /*4450*/  @P2 BRA `(.L_x_24) ;  /* 0xfffffff800542947 */ /* 0x001fea000383ffff */
[----:B------:R-:W-:-:S07]  /*4460*/  IMAD.U32 R17, RZ, RZ, UR27 ;  /* 0x0000001bff117e24 */ /* 0x000fce000f8e00ff */
.L_x_23:
[----:B------:R-:W-:-:S09]  /*4470*/  UISETP.NE.AND UP0, UPT, UR25, URZ, UPT ;  /* 0x000000ff1900728c */ /* 0x000fd2000bf05270 */
[----:B------:R-:W-:Y:S05]  /*4480*/  BRA.U !UP0, `(.L_x_25) ;  /* 0x0000000508447547 */ /* 0x000fea000b800000 */
[----:B------:R-:W0:Y:S01]  /*4490*/  LDCU.64 UR10, c[0x0][0x380] ;  /* 0x00007000ff0a77ac */ /* 0x000e220008000a00 */
[----:B------:R-:W-:-:S05]  /*44a0*/  IMAD R15, R8, R11, R17 ;  /* 0x0000000b080f7224 */ /* 0x000fca00078e0211 */
[----:B------:R-:W-:-:S04]  /*44b0*/  IADD3 R8, P2, PT, R4, R15, RZ ;  /* 0x0000000f04087210 */ /* 0x000fc80007f5e0ff */
[----:B------:R-:W-:Y:S02]  /*44c0*/  LEA.HI.X.SX32 R11, R15, RZ, 0x1, P2 ;  /* 0x000000ff0f0b7211 */ /* 0x000fe400010f0eff */
[----:B0-----:R-:W-:-:S04]  /*44d0*/  LEA R18, P2, R8, UR10, 0x2 ;  /* 0x0000000a08127c11 */ /* 0x001fc8000f8410ff */
        /* <DEDUP_REMOVED lines=14> */
[----:B------:R-:W-:-:S05]  /*45c0*/  @!P2 SHF.R.S32.HI R19, RZ, 0x5, R16 ;  /* 0x00000005ff13a819 */ /* 0x000fca0000011410 */
[----:B------:R-:W-:Y:S01]  /*45d0*/  @!P2 IMAD.WIDE R18, R19, 0x4, R12 ;  /* 0x000000041312a825 */ /* 0x000fe200078e020c */
[----:B--2---:R-:W-:-:S05]  /*45e0*/  @P2 LOP3.LUT R21, R14, R21, RZ, 0xfc, !PT ;  /* 0x000000150e152212 */ /* 0x004fca00078efcff */
[----:B------:R0:W-:Y:S04]  /*45f0*/  @P2 STG.E desc[UR18][R10.64], R21 ;  /* 0x000000150a002986 */ /* 0x0001e8000c101912 */
[----:B------:R-:W2:Y:S01]  /*4600*/  @!P2 LDG.E R23, desc[UR18][R18.64] ;  /* 0x000000121217a981 */ /* 0x000ea2000c1e1900 */
[----:B------:R-:W-:Y:S01]  /*4610*/  @!P2 SHF.L.W.U32 R14, R8, R17, RZ ;  /* 0x00000011080ea219 */ /* 0x000fe20000000eff */
[----:B------:R-:W-:-:S03]  /*4620*/  UISETP.NE.AND UP0, UPT, UR25, 0x1, UPT ;  /* 0x000000011900788c */ /* 0x000fc6000bf05270 */
[----:B--2---:R-:W-:-:S05]  /*4630*/  @!P2 LOP3.LUT R23, R23, R14, RZ, 0xfc, !PT ;  /* 0x0000000e1717a212 */ /* 0x004fca00078efcff */
[----:B------:R0:W-:Y:S01]  /*4640*/  @!P2 STG.E desc[UR18][R18.64], R23 ;  /* 0x000000171200a986 */ /* 0x0001e2000c101912 */
[----:B------:R-:W-:Y:S05]  /*4650*/  BRA.U !UP0, `(.L_x_25) ;  /* 0x0000000108d07547 */ /* 0x000fea000b800000 */
[----:B0-----:R-:W-:-:S05]  /*4660*/  VIADD R11, R15, 0x1 ;  /* 0x000000010f0b7836 */ /* 0x001fca0000000000 */
[----:B------:R-:W-:-:S04]  /*4670*/  IADD3 R10, P2, PT, R4, R11, RZ ;  /* 0x0000000b040a7210 */ /* 0x000fc80007f5e0ff */
[----:B------:R-:W-:Y:S02]  /*4680*/  LEA.HI.X.SX32 R11, R11, RZ, 0x1, P2 ;  /* 0x000000ff0b0b7211 */ /* 0x000fe400010f0eff */
[----:B------:R-:W-:-:S04]  /*4690*/  LEA R18, P2, R10, UR10, 0x2 ;  /* 0x0000000a0a127c11 */ /* 0x000fc8000f8410ff */
[----:B------:R-:W-:-:S05]  /*46a0*/  LEA.HI.X R19, R10, UR11, R11, 0x2, P2 ;  /* 0x0000000b0a137c11 */ /* 0x000fca00090f140b */
[----:B------:R-:W2:Y:S01]  /*46b0*/  LDG.E R18, desc[UR18][R18.64] ;  /* 0x0000001212127981 */ /* 0x000ea2000c1e1900 */
[----:B------:R-:W-:Y:S01]  /*46c0*/  VIADD R25, R17, 0x1 ;  /* 0x0000000111197836 */ /* 0x000fe20000000000 */
[----:B--2---:R-:W-:-:S13]  /*46d0*/  ISETP.NE.AND P2, PT, R18, 0x1, PT ;  /* 0x000000011200780c */ /* 0x004fda0003f45270 */
[----:B------:R-:W-:-:S05]  /*46e0*/  @P2 VIADD R21, R25, UR4 ;  /* 0x0000000419152c36 */ /* 0x000fca0008000000 */
        /* <DEDUP_REMOVED lines=18> */
[----:B------:R-:W-:-:S05]  /*4810*/  VIADD R15, R15, 0x2 ;  /* 0x000000020f0f7836 */ /* 0x000fca0000000000 */
[----:B-1----:R-:W-:-:S04]  /*4820*/  IADD3 R10, P2, PT, R4, R15, RZ ;  /* 0x0000000f040a7210 */ /* 0x002fc80007f5e0ff */
        /* <DEDUP_REMOVED lines=19> */
[----:B------:R-:W3:Y:S01]  /*4960*/  @!P2 LDG.E R19, desc[UR18][R14.64] ;  /* 0x000000120e13a981 */ /* 0x000ee2000c1e1900 */
[----:B------:R-:W-:-:S04]  /*4970*/  @!P2 SHF.L.W.U32 R8, R8, R21, RZ ;  /* 0x000000150808a219 */ /* 0x000fc80000000eff */
[----:B---3--:R-:W-:-:S05]  /*4980*/  @!P2 LOP3.LUT R19, R19, R8, RZ, 0xfc, !PT ;  /* 0x000000081313a212 */ /* 0x008fca00078efcff */
[----:B------:R2:W-:Y:S02]  /*4990*/  @!P2 STG.E desc[UR18][R14.64], R19 ;  /* 0x000000130e00a986 */ /* 0x0005e4000c101912 */
.L_x_25:
[----:B------:R-:W-:Y:S05]  /*49a0*/  @P1 BRA `(.L_x_26) ;  /* 0xfffffff000d01947 */ /* 0x000fea000383ffff */
[----:B------:R-:W3:Y:S01]  /*49b0*/  LDCU UR9, c[0x0][0x3a4] ;  /* 0x00007480ff0977ac */ /* 0x000ee20008000800 */
[----:B------:R-:W-:-:S05]  /*49c0*/  VIADD R7, R7, 0x1 ;  /* 0x0000000107077836 */ /* 0x000fca0000000000 */
[----:B---3--:R-:W-:-:S13]  /*49d0*/  ISETP.NE.AND P1, PT, R7, UR9, PT ;  /* 0x0000000907007c0c */ /* 0x008fda000bf25270 */
[----:B------:R-:W-:Y:S05]  /*49e0*/  @!P1 BRA `(.L_x_21) ;  /* 0x0000001000e09947 */ /* 0x000fea0003800000 */
[----:B------:R-:W-:Y:S05]  /*49f0*/  BRA `(.L_x_27) ;  /* 0xfffffff000ac7947 */ /* 0x000fea000383ffff */
.L_x_22:
[----:B0-23--:R-:W-:-:S07]  /*4a00*/  IMAD.MOV.U32 R7, RZ, RZ, RZ ;  /* 0x000000ffff077224 */ /* 0x00dfce00078e00ff */
.L_x_41:
[----:B0-----:R-:W0:Y:S01]  /*4a10*/  LDCU UR10, c[0x0][0x3a4] ;  /* 0x00007480ff0a77ac */ /* 0x001e220008000800 */
[C---:B----4-:R-:W-:Y:S02]  /*4a20*/  IMAD.IADD R8, R7.reuse, 0x1, R2 ;  /* 0x0000000107087824 */ /* 0x050fe400078e0202 */
[----:B------:R-:W-:Y:S01]  /*4a30*/  IMAD.MOV.U32 R6, RZ, RZ, R7 ;  /* 0x000000ffff067224 */ /* 0x000fe200078e0007 */
[----:B------:R-:W2:Y:S01]  /*4a40*/  LDCU UR9, c[0x0][0x394] ;  /* 0x00007280ff0977ac */ /* 0x000ea20008000800 */
[----:B------:R-:W-:Y:S02]  /*4a50*/  VIADD R7, R7, 0x1 ;  /* 0x0000000107077836 */ /* 0x000fe40000000000 */
[----:B-1----:R-:W-:-:S03]  /*4a60*/  IMAD.MOV.U32 R9, RZ, RZ, RZ ;  /* 0x000000ffff097224 */ /* 0x002fc600078e00ff */
[----:B0-----:R-:W-:Y:S01]  /*4a70*/  ISETP.NE.AND P1, PT, R7, UR10, PT ;  /* 0x0000000a07007c0c */ /* 0x001fe2000bf25270 */
[----:B--2---:R-:W-:-:S12]  /*4a80*/  IMAD R8, R8, UR9, R5 ;  /* 0x0000000908087c24 */ /* 0x004fd8000f8e0205 */
.L_x_40:
[----:B0-----:R-:W0:Y:S01]  /*4a90*/  LDCU UR10, c[0x0][0x39c] ;  /* 0x00007380ff0a77ac */ /* 0x001e220008000800 */
[--C-:B-1----:R-:W-:Y:S02]  /*4aa0*/  IMAD.IADD R10, R8, 0x1, R9.reuse ;  /* 0x00000001080a7824 */ /* 0x102fe400078e0209 */
[----:B------:R-:W-:Y:S01]  /*4ab0*/  IMAD.MOV.U32 R21, RZ, RZ, RZ ;  /* 0x000000ffff157224 */ /* 0x000fe200078e00ff */
[----:B------:R-:W1:Y:S01]  /*4ac0*/  LDCU UR9, c[0x0][0x3a0] ;  /* 0x00007400ff0977ac */ /* 0x000e620008000800 */
        /* <DEDUP_REMOVED lines=8> */
.L_x_31:
[----:B0-----:R-:W0:Y:S01]  /*4b50*/  LDCU UR9, c[0x0][0x39c] ;  /* 0x00007380ff0977ac */ /* 0x001e220008000800 */
        /* <DEDUP_REMOVED lines=10> */
[----:B------:R-:W-:-:S04]  /*4c00*/  @!P3 SHF.R.S32.HI R17, RZ, 0x1f, R22 ;  /* 0x0000001fff11b819 */ /* 0x000fc80000011416 */
[----:B------:R-:W-:-:S04]  /*4c10*/  @!P3 LEA.HI R17, R17, R22, RZ, 0x5 ;  /* 0x000000161111b211 */ /* 0x000fc800078f28ff */
[----:B------:R-:W-:-:S05]  /*4c20*/  @!P3 SHF.R.S32.HI R17, RZ, 0x5, R17 ;  /* 0x00000005ff11b819 */ /* 0x000fca0000011411 */
[----:B------:R-:W-:-:S05]  /*4c30*/  @!P3 IMAD.WIDE R18, R17, 0x4, R12 ;  /* 0x000000041112b825 */ /* 0x000fca00078e020c */
[----:B------:R-:W2:Y:S01]  /*4c40*/  @!P3 LDG.E R17, desc[UR18][R18.64] ;  /* 0x000000121211b981 */ /* 0x000ea2000c1e1900 */
[----:B------:R-:W-:Y:S02]  /*4c50*/  VIADD R25, R23, 0x1 ;  /* 0x0000000117197836 */ /* 0x000fe40000000000 */
[----:B------:R-:W-:-:S03]  /*4c60*/  @!P3 IMAD.MOV.U32 R27, RZ, RZ, 0x1 ;  /* 0x00000001ff1bb424 */ /* 0x000fc600078e00ff */
[----:B------:R-:W-:Y:S02]  /*4c70*/  IADD3 R24, P4, PT, R4, R25, RZ ;  /* 0x0000001904187210 */ /* 0x000fe40007f9e0ff */
[----:B------:R-:W-:Y:S02]  /*4c80*/  @!P3 SHF.L.W.U32 R16, R27, R22, RZ ;  /* 0x000000161b10b219 */ /* 0x000fe40000000eff */
[----:B------:R-:W-:Y:S02]  /*4c90*/  LEA.HI.X.SX32 R25, R25, RZ, 0x1, P4 ;  /* 0x000000ff19197211 */ /* 0x000fe400020f0eff */
[----:B------:R-:W-:-:S04]  /*4ca0*/  LEA R14, P4, R24, UR10, 0x2 ;  /* 0x0000000a180e7c11 */ /* 0x000fc8000f8810ff */
[----:B------:R-:W-:Y:S02]  /*4cb0*/  LEA.HI.X R15, R24, UR11, R25, 0x2, P4 ;  /* 0x0000000b180f7c11 */ /* 0x000fe4000a0f1419 */
[----:B--2---:R-:W-:-:S05]  /*4cc0*/  @!P3 LOP3.LUT R25, R17, R16, RZ, 0xfc, !PT ;  /* 0x000000101119b212 */ /* 0x004fca00078efcff */
[----:B------:R0:W-:Y:S04]  /*4cd0*/  @!P3 STG.E desc[UR18][R18.64], R25 ;  /* 0x000000191200b986 */ /* 0x0001e8000c101912 */
[----:B------:R-:W2:Y:S02]  /*4ce0*/  LDG.E R14, desc[UR18][R14.64] ;  /* 0x000000120e0e7981 */ /* 0x000ea4000c1e1900 */
[----:B--2---:R-:W-:-:S13]  /*4cf0*/  ISETP.NE.AND P3, PT, R14, 0x1, PT ;  /* 0x000000010e00780c */ /* 0x004fda0003f65270 */
[----:B------:R-:W-:-:S05]  /*4d00*/  @!P3 VIADD R24, R22, 0x1 ;  /* 0x000000011618b836 */ /* 0x000fca0000000000 */
[----:B------:R-:W-:-:S04]  /*4d10*/  @!P3 SHF.R.S32.HI R17, RZ, 0x1f, R24 ;  /* 0x0000001fff11b819 */ /* 0x000fc80000011418 */
[----:B------:R-:W-:-:S04]  /*4d20*/  @!P3 LEA.HI R17, R17, R24, RZ, 0x5 ;  /* 0x000000181111b211 */ /* 0x000fc800078f28ff */
[----:B------:R-:W-:-:S05]  /*4d30*/  @!P3 SHF.R.S32.HI R17, RZ, 0x5, R17 ;  /* 0x00000005ff11b819 */ /* 0x000fca0000011411 */
[----:B------:R-:W-:-:S05]  /*4d40*/  @!P3 IMAD.WIDE R16, R17, 0x4, R12 ;  /* 0x000000041110b825 */ /* 0x000fca00078e020c */
[----:B------:R-:W2:Y:S01]  /*4d50*/  @!P3 LDG.E R27, desc[UR18][R16.64] ;  /* 0x00000012101bb981 */ /* 0x000ea2000c1e1900 */
[----:B------:R-:W-:Y:S02]  /*4d60*/  VIADD R29, R23, 0x2 ;  /* 0x00000002171d7836 */ /* 0x000fe40000000000 */
[----:B0-----:R-:W-:-:S03]  /*4d70*/  @!P3 IMAD.MOV.U32 R19, RZ, RZ, 0x1 ;  /* 0x00000001ff13b424 */ /* 0x001fc600078e00ff */
        /* <DEDUP_REMOVED lines=92> */
[----:B------:R-:W2:Y:S01]  /*5340*/  LDG.E R14, desc[UR18][R14.64] ;  /* 0x000000120e0e7981 */ /* 0x000ea2000c1e1900 */
[----:B------:R-:W-:Y:S01]  /*5350*/  VIADD R21, R21, 0x8 ;  /* 0x0000000815157836 */ /* 0x000fe20000000000 */
[----:B------:R-:W-:Y:S04]  /*5360*/  BSSY.RECONVERGENT B1, `(.L_x_29) ;  /* 0x000000e000017945 */ /* 0x000fe80003800200 */
[----:B------:R-:W-:-:S02]  /*5370*/  ISETP.NE.AND P4, PT, R21, UR28, PT ;  /* 0x0000001c15007c0c */ /* 0x000fc4000bf85270 */
[----:B--2---:R-:W-:-:S13]  /*5380*/  ISETP.NE.AND P3, PT, R14, 0x1, PT ;  /* 0x000000010e00780c */ /* 0x004fda0003f65270 */
[----:B0-----:R-:W-:Y:S05]  /*5390*/  @P3 BRA `(.L_x_30) ;  /* 0x0000000000283947 */ /* 0x001fea0003800000 */
[----:B------:R-:W-:-:S05]  /*53a0*/  VIADD R22, R22, 0x7 ;  /* 0x0000000716167836 */ /* 0x000fca0000000000 */
[----:B------:R-:W-:-:S04]  /*53b0*/  SHF.R.S32.HI R15, RZ, 0x1f, R22 ;  /* 0x0000001fff0f7819 */ /* 0x000fc80000011416 */
[----:B------:R-:W-:-:S04]  /*53c0*/  LEA.HI R15, R15, R22, RZ, 0x5 ;  /* 0x000000160f0f7211 */ /* 0x000fc800078f28ff */
[----:B------:R-:W-:-:S05]  /*53d0*/  SHF.R.S32.HI R15, RZ, 0x5, R15 ;  /* 0x00000005ff0f7819 */ /* 0x000fca000001140f */
[----:B------:R-:W-:-:S05]  /*53e0*/  IMAD.WIDE R14, R15, 0x4, R12 ;  /* 0x000000040f0e7825 */ /* 0x000fca00078e020c */
[----:B------:R-:W2:Y:S01]  /*53f0*/  LDG.E R17, desc[UR18][R14.64] ;  /* 0x000000120e117981 */ /* 0x000ea2000c1e1900 */
[----:B------:R-:W-:-:S05]  /*5400*/  IMAD.MOV.U32 R19, RZ, RZ, 0x1 ;  /* 0x00000001ff137424 */ /* 0x000fca00078e00ff */
[----:B------:R-:W-:-:S04]  /*5410*/  SHF.L.W.U32 R22, R19, R22, RZ ;  /* 0x0000001613167219 */ /* 0x000fc80000000eff */
[----:B--2---:R-:W-:-:S05]  /*5420*/  LOP3.LUT R17, R17, R22, RZ, 0xfc, !PT ;  /* 0x0000001611117212 */ /* 0x004fca00078efcff */
[----:B------:R0:W-:Y:S02]  /*5430*/  STG.E desc[UR18][R14.64], R17 ;  /* 0x000000110e007986 */ /* 0x0001e4000c101912 */
.L_x_30:
[----:B------:R-:W-:Y:S05]  /*5440*/  BSYNC.RECONVERGENT B1 ;  /* 0x0000000000017941 */ /* 0x000fea0003800200 */
.L_x_29:
[----:B------:R-:W-:Y:S05]  /*5450*/  @P4 BRA `(.L_x_31) ;  /* 0xfffffff400bc4947 */ /* 0x000fea000383ffff */
[----:B------:R-:W-:-:S07]  /*5460*/  IMAD.U32 R21, RZ, RZ, UR28 ;  /* 0x0000001cff157e24 */ /* 0x000fce000f8e00ff */
.L_x_28:
[----:B------:R-:W-:-:S09]  /*5470*/  UISETP.NE.AND UP0, UPT, UR24, URZ, UPT ;  /* 0x000000ff1800728c */ /* 0x000fd2000bf05270 */
[----:B------:R-:W-:Y:S05]  /*5480*/  BRA.U !UP0, `(.L_x_32) ;  /* 0x0000000908307547 */ /* 0x000fea000b800000 */
[----:B------:R-:W-:Y:S05]  /*5490*/  BRA.U !UP3, `(.L_x_33) ;  /* 0x000000050b247547 */ /* 0x000fea000b800000 */
[----:B------:R-:W1:Y:S01]  /*54a0*/  LDCU.64 UR10, c[0x0][0x380] ;  /* 0x00007000ff0a77ac */ /* 0x000e620008000a00 */
[----:B------:R-:W-:-:S05]  /*54b0*/  IMAD R23, R10, R11, R21 ;  /* 0x0000000b0a177224 */ /* 0x000fca00078e0215 */
[----:B0-----:R-:W-:-:S04]  /*54c0*/  IADD3 R15, P3, PT, R4, R23, RZ ;  /* 0x00000017040f7210 */ /* 0x001fc80007f7e0ff */
        /* <DEDUP_REMOVED lines=55> */
[----:B------:R-:W-:Y:S01]  /*5840*/  BSSY.RECONVERGENT B1, `(.L_x_34) ;  /* 0x000000d000017945 */ /* 0x000fe20003800200 */
        /* <DEDUP_REMOVED lines=12> */
.L_x_35:
[----:B------:R-:W-:Y:S05]  /*5910*/  BSYNC.RECONVERGENT B1 ;  /* 0x0000000000017941 */ /* 0x000fea0003800200 */
.L_x_34:
[----:B------:R-:W-:-:S07]  /*5920*/  VIADD R21, R21, 0x4 ;  /* 0x0000000415157836 */ /* 0x000fce0000000000 */
.L_x_33:
[----:B------:R-:W-:Y:S01]  /*5930*/  UISETP.NE.AND UP0, UPT, UR25, URZ, UPT ;  /* 0x000000ff1900728c */ /* 0x000fe2000bf05270 */
[----:B------:R-:W-:Y:S08]  /*5940*/  BSSY.RECONVERGENT B1, `(.L_x_32) ;  /* 0x0000040000017945 */ /* 0x000ff00003800200 */
[----:B------:R-:W-:Y:S05]  /*5950*/  BRA.U !UP0, `(.L_x_36) ;  /* 0x0000000108f87547 */ /* 0x000fea000b800000 */
[----:B------:R-:W-:-:S09]  /*5960*/  UISETP.NE.AND UP0, UPT, UR25, 0x1, UPT ;  /* 0x000000011900788c */ /* 0x000fd2000bf05270 */
        /* <DEDUP_REMOVED lines=17> */
[----:B------:R-:W-:-:S04]  /*5a80*/  IADD3 R23, P4, PT, R4, R19, RZ ;  /* 0x0000001304177210 */ /* 0x000fc80007f9e0ff */
[----:B------:R-:W-:Y:S02]  /*5a90*/  LEA.HI.X.SX32 R24, R19, RZ, 0x1, P4 ;  /* 0x000000ff13187211 */ /* 0x000fe400020f0eff */
[----:B------:R-:W-:Y:S02]  /*5aa0*/  @!P3 SHF.L.W.U32 R19, R25, R18, RZ ;  /* 0x000000121913b219 */ /* 0x000fe40000000eff */
        /* <DEDUP_REMOVED lines=18> */
.L_x_39:
[----:B------:R-:W-:Y:S05]  /*5bd0*/  BSYNC.RECONVERGENT B2 ;  /* 0x0000000000027941 */ /* 0x000fea0003800200 */
.L_x_38:
[----:B------:R-:W-:-:S07]  /*5be0*/  VIADD R21, R21, 0x2 ;  /* 0x0000000215157836 */ /* 0x000fce0000000000 */
.L_x_37:
[----:B------:R-:W-:-:S13]  /*5bf0*/  LOP3.LUT P3, RZ, R11, 0x1, RZ, 0xc0, !PT ;  /* 0x000000010bff7812 */ /* 0x000fda000786c0ff */
[----:B------:R-:W-:Y:S05]  /*5c00*/  @!P3 BRA `(.L_x_36) ;  /* 0x00000000004cb947 */ /* 0x000fea0003800000 */
        /* <DEDUP_REMOVED lines=9> */
[----:B------:R-:W-:Y:S05]  /*5ca0*/  @P3 BRA `(.L_x_36) ;  /* 0x0000000000243947 */ /* 0x000fea0003800000 */
        /* <DEDUP_REMOVED lines=9> */
.L_x_36:
[----:B------:R-:W-:Y:S05]  /*5d40*/  BSYNC.RECONVERGENT B1 ;  /* 0x0000000000017941 */ /* 0x000fea0003800200 */
.L_x_32:
[----:B------:R-:W-:Y:S05]  /*5d50*/  @P2 BRA `(.L_x_40) ;  /* 0xffffffec004c2947 */ /* 0x000fea000383ffff */
[----:B------:R-:W-:Y:S05]  /*5d60*/  @P1 BRA `(.L_x_41) ;  /* 0xffffffec00281947 */ /* 0x000fea000383ffff */
.L_x_21:
[----:B------:R-:W-:Y:S01]  /*5d70*/  UIADD3 UR9, UPT, UPT, UR20, 0x1, URZ ;  /* 0x0000000114097890 */ /* 0x000fe2000fffe0ff */
[----:B------:R-:W-:Y:S02]  /*5d80*/  VIADD R5, R5, 0x1 ;  /* 0x0000000105057836 */ /* 0x000fe40000000000 */
[----:B------:R-:W-:-:S03]  /*5d90*/  VIADD R3, R3, UR5 ;  /* 0x0000000503037c36 */ /* 0x000fc60008000000 */
[----:B------:R-:W-:-:S13]  /*5da0*/  ISETP.NE.AND P1, PT, R5, UR9, PT ;  /* 0x0000000905007c0c */ /* 0x000fda000bf25270 */
[----:B------:R-:W-:Y:S05]  /*5db0*/  @P1 BRA `(.L_x_42) ;  /* 0xffffffa400941947 */ /* 0x000fea000383ffff */
[----:B------:R-:W-:Y:S01]  /*5dc0*/  UIADD3 UR9, UPT, UPT, UR21, 0x1, URZ ;  /* 0x0000000115097890 */ /* 0x000fe2000fffe0ff */
[----:B------:R-:W-:-:S05]  /*5dd0*/  VIADD R2, R2, 0x1 ;  /* 0x0000000102027836 */ /* 0x000fca0000000000 */
[----:B------:R-:W-:-:S13]  /*5de0*/  ISETP.NE.AND P1, PT, R2, UR9, PT ;  /* 0x0000000902007c0c */ /* 0x000fda000bf25270 */
[----:B------:R-:W-:Y:S05]  /*5df0*/  @P1 BRA `(.L_x_43) ;  /* 0xffffffa400801947 */ /* 0x000fea000383ffff */
[----:B------:R-:W5:Y:S01]  /*5e00*/  LDCU UR9, c[0x0][0x360] ;  /* 0x00006c00ff0977ac */ /* 0x000f620008000800 */
[----:B------:R-:W5:Y:S01]  /*5e10*/  LDC R3, c[0x0][0x370] ;  /* 0x0000dc00ff037b82 */ /* 0x000f620000000800 */
[----:B------:R-:W0:Y:S01]  /*5e20*/  LDCU UR10, c[0x0][0x390] ;  /* 0x00007200ff0a77ac */ /* 0x000e220008000800 */
[----:B-----5:R-:W-:-:S05]  /*5e30*/  IMAD R0, R3, UR9, R0 ;  /* 0x0000000903007c24 */ /* 0x020fca000f8e0200 */
[----:B0-----:R-:W-:-:S13]  /*5e40*/  ISETP.GE.AND P1, PT, R0, UR10, PT ;  /* 0x0000000a00007c0c */ /* 0x001fda000bf26270 */
[----:B------:R-:W-:Y:S05]  /*5e50*/  @!P1 BRA `(.L_x_44) ;  /* 0xffffffa400409947 */ /* 0x000fea000383ffff */
[----:B------:R-:W-:Y:S05]  /*5e60*/  BSYNC.RECONVERGENT B0 ;  /* 0x0000000000007941 */ /* 0x000fea0003800200 */
.L_x_0:
[----:B------:R-:W-:Y:S05]  /*5e70*/  EXIT ;  /* 0x000000000000794d */ /* 0x000fea0003800000 */
.L_x_45:
[----:B------:R-:W-:-:S00]  /*5e80*/  BRA `(.L_x_45) ;  /* 0xfffffffc00fc7947 */ /* 0x000fc0000383ffff */
[----:B------:R-:W-:-:S00]  /*5e90*/  NOP ;  /* 0x0000000000007918 */ /* 0x000fc00000000000 */
        /* <DEDUP_REMOVED lines=14> */
.L_x_78:


//--------------------- .text.prepare_encode      --------------------------
	.section	.text.prepare_encode,"ax",@progbits
	.align	128
        .global         prepare_encode
        .type           prepare_encode,@function
        .size           prepare_encode,(.L_x_79 - prepare_encode)
        .other          prepare_encode,@"STO_CUDA_ENTRY STV_DEFAULT"
prepare_encode:
.text.prepare_encode:
[----:B------:R-:W-:Y:S01]  /*0000*/  LDC R1, c[0x0][0x37c] ;  /* 0x0000df00ff017b82 */ /* 0x000fe20000000800 */
[----:B------:R-:W0:Y:S01]  /*0010*/  LDCU.128 UR8, c[0x0][0x3a0] ;  /* 0x00007400ff0877ac */ /* 0x000e220008000c00 */
[----:B------:R-:W1:Y:S06]  /*0020*/  S2R R3, SR_TID.X ;  /* 0x0000000000037919 */ /* 0x000e6c0000002100 */
[----:B------:R-:W1:Y:S01]  /*0030*/  LDC R0, c[0x0][0x360] ;  /* 0x0000d800ff007b82 */ /* 0x000e620000000800 */
[----:B------:R-:W2:Y:S01]  /*0040*/  LDCU.128 UR12, c[0x0][0x390] ;  /* 0x00007200ff0c77ac */ /* 0x000ea20008000c00 */
[----:B0-----:R-:W-:-:S02]  /*0050*/  UISETP.NE.AND UP0, UPT, UR10, URZ, UPT ;  /* 0x000000ff0a00728c */ /* 0x001fc4000bf05270 */
[----:B--2---:R-:W-:Y:S02]  /*0060*/  UIADD3 UR5, UPT, UPT, -UR8, UR13, URZ ;  /* 0x0000000d08057290 */ /* 0x004fe4000fffe1ff */
[----:B------:R-:W-:Y:S02]  /*0070*/  UIADD3 UR6, UPT, UPT, UR14, -UR9, URZ ;  /* 0x800000090e067290 */ /* 0x000fe4000fffe0ff */
[----:B------:R-:W-:Y:S01]  /*0080*/  UIMAD UR4, UR8, UR15, URZ ;  /* 0x0000000f080472a4 */ /* 0x000fe2000f8e02ff */
[----:B------:R-:W1:Y:S01]  /*0090*/  S2UR UR8, SR_CTAID.X ;  /* 0x00000000000879c3 */ /* 0x000e620000002500 */
[----:B------:R-:W-:Y:S02]  /*00a0*/  UIADD3 UR7, UPT, UPT, UR5, UR6, URZ ;  /* 0x0000000605077290 */ /* 0x000fe4000fffe0ff */
[----:B------:R-:W-:Y:S02]  /*00b0*/  UIMAD UR5, UR5, UR12, UR12 ;  /* 0x0000000c050572a4 */ /* 0x000fe4000f8e020c */
[----:B------:R-:W-:-:S02]  /*00c0*/  UIMAD UR4, UR4, UR9, UR7 ;  /* 0x00000009040472a4 */ /* 0x000fc4000f8e0207 */
[----:B------:R-:W-:Y:S02]  /*00d0*/  USEL UR7, URZ, 0x1, !UP0 ;  /* 0x00000001ff077887 */ /* 0x000fe4000c000000 */
[----:B------:R-:W-:Y:S02]  /*00e0*/  UIADD3 UR4, UPT, UPT, UR4, UR11, URZ ;  /* 0x0000000b04047290 */ /* 0x000fe4000fffe0ff */
[----:B------:R-:W-:Y:S02]  /*00f0*/  UIMAD UR5, UR6, UR5, UR5 ;  /* 0x00000005060572a4 */ /* 0x000fe4000f8e0205 */
[----:B------:R-:W-:-:S04]  /*0100*/  USHF.L.U32 UR4, UR4, UR7, URZ ;  /* 0x0000000704047299 */ /* 0x000fc800080006ff */
[----:B------:R-:W-:-:S04]  /*0110*/  UIADD3 UR4, UPT, UPT, UR4, -0x1, URZ ;  /* 0xffffffff04047890 */ /* 0x000fc8000fffe0ff */
[----:B------:R-:W-:Y:S01]  /*0120*/  USHF.R.S32.HI UR7, URZ, 0x1f, UR4 ;  /* 0x0000001fff077899 */ /* 0x000fe20008011404 */
[----:B-1----:R-:W-:-:S03]  /*0130*/  IMAD R3, R0, UR8, R3 ;  /* 0x0000000800037c24 */ /* 0x002fc6000f8e0203 */
[----:B------:R-:W-:-:S03]  /*0140*/  ULEA.HI UR7, UR7, UR4, URZ, 0x5 ;  /* 0x0000000407077291 */ /* 0x000fc6000f8f28ff */
[----:B------:R-:W0:Y:S01]  /*0150*/  LDCU UR4, c[0x0][0x370] ;  /* 0x00006e00ff0477ac */ /* 0x000e220008000800 */
[----:B------:R-:W-:-:S04]  /*0160*/  USHF.R.S32.HI UR7, URZ, 0x5, UR7 ;  /* 0x00000005ff077899 */ /* 0x000fc80008011407 */
[----:B------:R-:W-:-:S06]  /*0170*/  UIMAD UR7, UR7, UR5, UR5 ;  /* 0x00000005070772a4 */ /* 0x000fcc000f8e0205 */
[----:B------:R-:W-:Y:S01]  /*0180*/  ISETP.GE.AND P0, PT, R3, UR7, PT ;  /* 0x0000000703007c0c */ /* 0x000fe2000bf06270 */
[----:B0-----:R-:W-:-:S12]  /*0190*/  IMAD R0, R0, UR4, RZ ;  /* 0x0000000400007c24 */ /* 0x001fd8000f8e02ff */
[----:B------:R-:W-:Y:S05]  /*01a0*/  @P0 EXIT ;  /* 0x000000000000094d */ /* 0x000fea0003800000 */
[----:B------:R-:W0:Y:S01]  /*01b0*/  I2F.U32.RP R8, R0 ;  /* 0x0000000000087306 */ /* 0x000e220000209000 */
[C---:B------:R-:W-:Y:S01]  /*01c0*/  IADD3 R2, PT, PT, R0.reuse, R3, RZ ;  /* 0x0000000300027210 */ /* 0x040fe20007ffe0ff */
[----:B------:R-:W-:Y:S01]  /*01d0*/  IMAD.MOV R9, RZ, RZ, -R0 ;  /* 0x000000ffff097224 */ /* 0x000fe200078e0a00 */
[----:B------:R-:W-:Y:S01]  /*01e0*/  ISETP.NE.U32.AND P2, PT, R0, RZ, PT ;  /* 0x000000ff0000720c */ /* 0x000fe20003f45070 */
[----:B------:R-:W1:Y:S01]  /*01f0*/  LDCU.64 UR4, c[0x0][0x358] ;  /* 0x00006b00ff0477ac */ /* 0x000e620008000a00 */
[C---:B------:R-:W-:Y:S01]  /*0200*/  ISETP.GE.AND P0, PT, R2.reuse, UR7, PT ;  /* 0x0000000702007c0c */ /* 0x040fe2000bf06270 */
[----:B------:R-:W-:Y:S01]  /*0210*/  BSSY.RECONVERGENT B0, `(.L_x_46) ;  /* 0x0000022000007945 */ /* 0x000fe20003800200 */
[----:B------:R-:W-:Y:S02]  /*0220*/  VIMNMX R7, PT, PT, R2, UR7, !PT ;  /* 0x0000000702077c48 */ /* 0x000fe4000ffe0100 */
[----:B------:R-:W-:-:S04]  /*0230*/  SEL R6, RZ, 0x1, P0 ;  /* 0x00000001ff067807 */ /* 0x000fc80000000000 */
[----:B------:R-:W-:Y:S01]  /*0240*/  IADD3 R7, PT, PT, R7, -R2, -R6 ;  /* 0x8000000207077210 */ /* 0x000fe20007ffe806 */
[----:B0-----:R-:W0:Y:S02]  /*0250*/  MUFU.RCP R8, R8 ;  /* 0x0000000800087308 */ /* 0x001e240000001000 */
[----:B0-----:R-:W-:-:S06]  /*0260*/  VIADD R4, R8, 0xffffffe ;  /* 0x0ffffffe08047836 */ /* 0x001fcc0000000000 */
[----:B------:R0:W2:Y:S02]  /*0270*/  F2I.FTZ.U32.TRUNC.NTZ R5, R4 ;  /* 0x0000000400057305 */ /* 0x0000a4000021f000 */
[----:B0-----:R-:W-:Y:S02]  /*0280*/  IMAD.MOV.U32 R4, RZ, RZ, RZ ;  /* 0x000000ffff047224 */ /* 0x001fe400078e00ff */
[----:B--2---:R-:W-:-:S04]  /*0290*/  IMAD R9, R9, R5, RZ ;  /* 0x0000000509097224 */ /* 0x004fc800078e02ff */
[----:B------:R-:W-:-:S06]  /*02a0*/  IMAD.HI.U32 R8, R5, R9, R4 ;  /* 0x0000000905087227 */ /* 0x000fcc00078e0004 */
[----:B------:R-:W-:-:S04]  /*02b0*/  IMAD.HI.U32 R5, R8, R7, RZ ;  /* 0x0000000708057227 */ /* 0x000fc800078e00ff */
[----:B------:R-:W-:-:S04]  /*02c0*/  IMAD.MOV R2, RZ, RZ, -R5 ;  /* 0x000000ffff027224 */ /* 0x000fc800078e0a05 */
[----:B------:R-:W-:-:S05]  /*02d0*/  IMAD R7, R0, R2, R7 ;  /* 0x0000000200077224 */ /* 0x000fca00078e0207 */
[----:B------:R-:W-:-:S13]  /*02e0*/  ISETP.GE.U32.AND P0, PT, R7, R0, PT ;  /* 0x000000000700720c */ /* 0x000fda0003f06070 */
[----:B------:R-:W-:Y:S01]  /*02f0*/  @P0 IADD3 R7, PT, PT, -R0, R7, RZ ;  /* 0x0000000700070210 */ /* 0x000fe20007ffe1ff */
[----:B------:R-:W-:-:S03]  /*0300*/  @P0 VIADD R5, R5, 0x1 ;  /* 0x0000000105050836 */ /* 0x000fc60000000000 */
[----:B------:R-:W-:-:S13]  /*0310*/  ISETP.GE.U32.AND P1, PT, R7, R0, PT ;  /* 0x000000000700720c */ /* 0x000fda0003f26070 */
[----:B------:R-:W-:Y:S02]  /*0320*/  @P1 IADD3 R5, PT, PT, R5, 0x1, RZ ;  /* 0x0000000105051810 */ /* 0x000fe40007ffe0ff */
[----:B------:R-:W-:-:S05]  /*0330*/  @!P2 LOP3.LUT R5, RZ, R0, RZ, 0x33, !PT ;  /* 0x00000000ff05a212 */ /* 0x000fca00078e33ff */
[----:B------:R-:W-:-:S05]  /*0340*/  IMAD.IADD R2, R6, 0x1, R5 ;  /* 0x0000000106027824 */ /* 0x000fca00078e0205 */
[C---:B------:R-:W-:Y:S02]  /*0350*/  LOP3.LUT R4, R2.reuse, 0x3, RZ, 0xc0, !PT ;  /* 0x0000000302047812 */ /* 0x040fe400078ec0ff */
[----:B------:R-:W-:Y:S02]  /*0360*/  ISETP.GE.U32.AND P1, PT, R2, 0x3, PT ;  /* 0x000000030200780c */ /* 0x000fe40003f26070 */
[----:B------:R-:W-:-:S13]  /*0370*/  ISETP.NE.AND P0, PT, R4, 0x3, PT ;  /* 0x000000030400780c */ /* 0x000fda0003f05270 */
[----:B-1----:R-:W-:Y:S05]  /*0380*/  @!P0 BRA `(.L_x_47) ;  /* 0x0000000000288947 */ /* 0x002fea0003800000 */
[----:B------:R-:W0:Y:S01]  /*0390*/  LDC.64 R6, c[0x0][0x388] ;  /* 0x0000e200ff067b82 */ /* 0x000e220000000a00 */
[----:B------:R-:W-:-:S04]  /*03a0*/  IADD3 R2, PT, PT, R2, 0x1, RZ ;  /* 0x0000000102027810 */ /* 0x000fc80007ffe0ff */
[----:B------:R-:W-:-:S05]  /*03b0*/  LOP3.LUT R2, R2, 0x3, RZ, 0xc0, !PT ;  /* 0x0000000302027812 */ /* 0x000fca00078ec0ff */
[----:B------:R-:W-:-:S07]  /*03c0*/  IMAD.MOV R2, RZ, RZ, -R2 ;  /* 0x000000ffff027224 */ /* 0x000fce00078e0a02 */
.L_x_48:
[----:B0-----:R-:W-:Y:S01]  /*03d0*/  IMAD.WIDE R4, R3, 0x4, R6 ;  /* 0x0000000403047825 */ /* 0x001fe200078e0206 */
[----:B------:R-:W-:-:S03]  /*03e0*/  IADD3 R2, PT, PT, R2, 0x1, RZ ;  /* 0x0000000102027810 */ /* 0x000fc60007ffe0ff */
[----:B------:R-:W-:Y:S01]  /*03f0*/  IMAD.IADD R3, R0, 0x1, R3 ;  /* 0x0000000100037824 */ /* 0x000fe200078e0203 */
[----:B------:R1:W-:Y:S01]  /*0400*/  STG.E desc[UR4][R4.64], RZ ;  /* 0x000000ff04007986 */ /* 0x0003e2000c101904 */
[----:B------:R-:W-:-:S13]  /*0410*/  ISETP.NE.AND P0, PT, R2, RZ, PT ;  /* 0x000000ff0200720c */ /* 0x000fda0003f05270 */
[----:B-1----:R-:W-:Y:S05]  /*0420*/  @P0 BRA `(.L_x_48) ;  /* 0xfffffffc00e80947 */ /* 0x002fea000383ffff */
.L_x_47:
[----:B------:R-:W-:Y:S05]  /*0430*/  BSYNC.RECONVERGENT B0 ;  /* 0x0000000000007941 */ /* 0x000fea0003800200 */
.L_x_46:
[----:B------:R-:W-:Y:S05]  /*0440*/  @!P1 EXIT ;  /* 0x000000000000994d */ /* 0x000fea0003800000 */
[----:B------:R-:W0:Y:S02]  /*0450*/  LDC.64 R10, c[0x0][0x388] ;  /* 0x0000e200ff0a7b82 */ /* 0x000e240000000a00 */
.L_x_49:
[----:B01----:R-:W-:Y:S01]  /*0460*/  IMAD.WIDE R12, R3, 0x4, R10 ;  /* 0x00000004030c7825 */ /* 0x003fe200078e020a */
[----:B------:R-:W-:-:S04]  /*0470*/  LEA R3, R0, R3, 0x2 ;  /* 0x0000000300037211 */ /* 0x000fc800078e10ff */
[----:B------:R1:W-:Y:S01]  /*0480*/  STG.E desc[UR4][R12.64], RZ ;  /* 0x000000ff0c007986 */ /* 0x0003e2000c101904 */
[----:B------:R-:W-:Y:S01]  /*0490*/  IMAD.WIDE R4, R0, 0x4, R12 ;  /* 0x0000000400047825 */ /* 0x000fe200078e020c */
[----:B------:R-:W-:-:S04]  /*04a0*/  ISETP.GE.AND P0, PT, R3, UR7, PT ;  /* 0x0000000703007c0c */ /* 0x000fc8000bf06270 */
[----:B------:R1:W-:Y:S01]  /*04b0*/  STG.E desc[UR4][R4.64], RZ ;  /* 0x000000ff04007986 */ /* 0x0003e2000c101904 */
[----:B------:R-:W-:-:S05]  /*04c0*/  IMAD.WIDE R6, R0, 0x4, R4 ;  /* 0x0000000400067825 */ /* 0x000fca00078e0204 */
[----:B------:R1:W-:Y:S01]  /*04d0*/  STG.E desc[UR4][R6.64], RZ ;  /* 0x000000ff06007986 */ /* 0x0003e2000c101904 */
[----:B------:R-:W-:-:S05]  /*04e0*/  IMAD.WIDE R8, R0, 0x4, R6 ;  /* 0x0000000400087825 */ /* 0x000fca00078e0206 */
[----:B------:R1:W-:Y:S01]  /*04f0*/  STG.E desc[UR4][R8.64], RZ ;  /* 0x000000ff08007986 */ /* 0x0003e2000c101904 */
[----:B------:R-:W-:Y:S05]  /*0500*/  @!P0 BRA `(.L_x_49) ;  /* 0xfffffffc00d48947 */ /* 0x000fea000383ffff */
[----:B------:R-:W-:Y:S05]  /*0510*/  EXIT ;  /* 0x000000000000794d */ /* 0x000fea0003800000 */
.L_x_50:
        /* <DEDUP_REMOVED lines=14> */
.L_x_79:


//--------------------- .text.produce_autoencoder_example --------------------------
	.section	.text.produce_autoencoder_example,"ax",@progbits
	.align	128
        .global         produce_autoencoder_example
        .type           produce_autoencoder_example,@function
        .size           produce_autoencoder_example,(.L_x_80 - produce_autoencoder_example)
        .other          produce_autoencoder_example,@"STO_CUDA_ENTRY STV_DEFAULT"
produce_autoencoder_example:
.text.produce_autoencoder_example:
[----:B------:R-:W-:Y:S01]  /*0000*/  LDC R1, c[0x0][0x37c] ;  /* 0x0000df00ff017b82 */ /* 0x000fe20000000800 */
[----:B------:R-:W0:Y:S07]  /*0010*/  S2R R0, SR_TID.X ;  /* 0x0000000000007919 */ /* 0x000e2e0000002100 */
[----:B------:R-:W1:Y:S01]  /*0020*/  S2UR UR4, SR_CTAID.X ;  /* 0x00000000000479c3 */ /* 0x000e620000002500 */
[----:B------:R-:W1:Y:S02]  /*0030*/  LDCU UR5, c[0x0][0x360] ;  /* 0x00006c00ff0577ac */ /* 0x000e640008000800 */
[----:B-1----:R-:W-:Y:S01]  /*0040*/  UIMAD UR4, UR4, UR5, URZ ;  /* 0x00000005040472a4 */ /* 0x002fe2000f8e02ff */
[----:B0-----:R-:W-:-:S05]  /*0050*/  IMAD.MOV R0, RZ, RZ, -R0 ;  /* 0x000000ffff007224 */ /* 0x001fca00078e0a00 */
[----:B------:R-:W-:-:S13]  /*0060*/  ISETP.NE.AND P0, PT, R0, UR4, PT ;  /* 0x0000000400007c0c */ /* 0x000fda000bf05270 */
[----:B------:R-:W-:Y:S05]  /*0070*/  @P0 EXIT ;  /* 0x000000000000094d */ /* 0x000fea0003800000 */
[----:B------:R-:W0:Y:S01]  /*0080*/  LDC R12, c[0x0][0x3c0] ;  /* 0x0000f000ff0c7b82 */ /* 0x000e220000000800 */
[----:B------:R-:W1:Y:S07]  /*0090*/  LDCU.64 UR6, c[0x0][0x358] ;  /* 0x00006b00ff0677ac */ /* 0x000e6e0008000a00 */
[----:B------:R-:W1:Y:S01]  /*00a0*/  LDC.64 R14, c[0x0][0x380] ;  /* 0x0000e000ff0e7b82 */ /* 0x000e620000000a00 */
[----:B0-----:R-:W-:Y:S01]  /*00b0*/  ISETP.GE.AND P0, PT, R12, 0x1, PT ;  /* 0x000000010c00780c */ /* 0x001fe20003f06270 */
[----:B-1----:R0:W5:Y:S04]  /*00c0*/  LDG.E R0, desc[UR6][R14.64+0x20] ;  /* 0x000020060e007981 */ /* 0x002168000c1e1900 */
[----:B------:R0:W5:Y:S04]  /*00d0*/  LDG.E.64 R2, desc[UR6][R14.64+0x28] ;  /* 0x000028060e027981 */ /* 0x000168000c1e1b00 */
[----:B------:R0:W5:Y:S04]  /*00e0*/  LDG.E.64 R4, desc[UR6][R14.64] ;  /* 0x000000060e047981 */ /* 0x000168000c1e1b00 */
[----:B------:R0:W5:Y:S04]  /*00f0*/  LDG.E.64 R6, desc[UR6][R14.64+0x8] ;  /* 0x000008060e067981 */ /* 0x000168000c1e1b00 */
[----:B------:R0:W5:Y:S04]  /*0100*/  LDG.E.64 R8, desc[UR6][R14.64+0x10] ;  /* 0x000010060e087981 */ /* 0x000168000c1e1b00 */
[----:B------:R0:W5:Y:S01]  /*0110*/  LDG.E.64 R10, desc[UR6][R14.64+0x18] ;  /* 0x000018060e0a7981 */ /* 0x000162000c1e1b00 */
[----:B------:R-:W-:Y:S05]  /*0120*/  @!P0 BRA `(.L_x_51) ;  /* 0x0000000800d48947 */ /* 0x000fea0003800000 */
[C---:B------:R-:W-:Y:S01]  /*0130*/  ISETP.GE.U32.AND P0, PT, R12.reuse, 0x10, PT ;  /* 0x000000100c00780c */ /* 0x040fe20003f06070 */
[----:B------:R-:W-:Y:S01]  /*0140*/  IMAD.MOV.U32 R13, RZ, RZ, RZ ;  /* 0x000000ffff0d7224 */ /* 0x000fe200078e00ff */
[----:B------:R-:W-:-:S11]  /*0150*/  LOP3.LUT P1, R23, R12, 0xf, RZ, 0xc0, !PT ;  /* 0x0000000f0c177812 */ /* 0x000fd6000782c0ff */
[----:B------:R-:W-:Y:S05]  /*0160*/  @!P0 BRA `(.L_x_52) ;  /* 0x00000004000c8947 */ /* 0x000fea0003800000 */
[----:B------:R-:W-:Y:S01]  /*0170*/  LOP3.LUT R13, R12, 0x7ffffff0, RZ, 0xc0, !PT ;  /* 0x7ffffff00c0d7812 */ /* 0x000fe200078ec0ff */
[----:B------:R-:W-:-:S04]  /*0180*/  IMAD.MOV.U32 R16, RZ, RZ, 0x7 ;  /* 0x00000007ff107424 */ /* 0x000fc800078e00ff */
[----:B------:R-:W-:-:S07]  /*0190*/  IMAD.MOV R17, RZ, RZ, -R13 ;  /* 0x000000ffff117224 */ /* 0x000fce00078e0a0d */
.L_x_53:
[----:B01----:R-:W0:Y:S01]  /*01a0*/  LDC.64 R14, c[0x0][0x3c8] ;  /* 0x0000f200ff0e7b82 */ /* 0x003e220000000a00 */
[----:B------:R-:W-:-:S05]  /*01b0*/  VIADD R21, R16, 0xfffffff9 ;  /* 0xfffffff910157836 */ /* 0x000fca0000000000 */
[----:B------:R-:W-:-:S05]  /*01c0*/  SHF.R.U32.HI R19, RZ, 0x5, R21 ;  /* 0x00000005ff137819 */ /* 0x000fca0000011615 */
[----:B0-----:R-:W-:-:S05]  /*01d0*/  IMAD.WIDE.U32 R14, R19, 0x4, R14 ;  /* 0x00000004130e7825 */ /* 0x001fca00078e000e */
[----:B------:R-:W2:Y:S01]  /*01e0*/  LDG.E R18, desc[UR6][R14.64] ;  /* 0x000000060e127981 */ /* 0x000ea2000c1e1900 */
[C---:B------:R-:W-:Y:S02]  /*01f0*/  VIADD R20, R16.reuse, 0xfffffffa ;  /* 0xfffffffa10147836 */ /* 0x040fe40000000000 */
[----:B------:R-:W-:Y:S02]  /*0200*/  VIADD R22, R16, 0xfffffffb ;  /* 0xfffffffb10167836 */ /* 0x000fe40000000000 */
[----:B------:R-:W-:Y:S01]  /*0210*/  IMAD.MOV.U32 R19, RZ, RZ, 0x1 ;  /* 0x00000001ff137424 */ /* 0x000fe200078e00ff */
[----:B------:R-:W-:Y:S01]  /*0220*/  LOP3.LUT R24, R20, 0x11, RZ, 0xc0, !PT ;  /* 0x0000001114187812 */ /* 0x000fe200078ec0ff */
[----:B------:R-:W-:Y:S01]  /*0230*/  VIADD R20, R16, 0xfffffffc ;  /* 0xfffffffc10147836 */ /* 0x000fe20000000000 */
[----:B------:R-:W-:Y:S01]  /*0240*/  LOP3.LUT R26, R22, 0x12, RZ, 0xc0, !PT ;  /* 0x00000012161a7812 */ /* 0x000fe200078ec0ff */
[----:B------:R-:W-:Y:S01]  /*0250*/  VIADD R25, R16, 0xfffffffd ;  /* 0xfffffffd10197836 */ /* 0x000fe20000000000 */
[----:B------:R-:W-:Y:S01]  /*0260*/  LOP3.LUT R22, R21, 0x10, RZ, 0xc0, !PT ;  /* 0x0000001015167812 */ /* 0x000fe200078ec0ff */
[----:B------:R-:W-:Y:S01]  /*0270*/  VIADD R17, R17, 0x10 ;  /* 0x0000001011117836 */ /* 0x000fe20000000000 */
[----:B------:R-:W-:-:S02]  /*0280*/  SHF.L.U32 R21, R19, R24, RZ ;  /* 0x0000001813157219 */ /* 0x000fc400000006ff */
[C---:B------:R-:W-:Y:S02]  /*0290*/  SHF.L.U32 R26, R19.reuse, R26, RZ ;  /* 0x0000001a131a7219 */ /* 0x040fe400000006ff */
[C---:B------:R-:W-:Y:S02]  /*02a0*/  SHF.L.U32 R22, R19.reuse, R22, RZ ;  /* 0x0000001613167219 */ /* 0x040fe400000006ff */
[----:B------:R-:W-:Y:S02]  /*02b0*/  LOP3.LUT R24, R20, 0x13, RZ, 0xc0, !PT ;  /* 0x0000001314187812 */ /* 0x000fe400078ec0ff */
[----:B------:R-:W-:Y:S01]  /*02c0*/  LOP3.LUT R20, R26, R22, R21, 0xfe, !PT ;  /* 0x000000161a147212 */ /* 0x000fe200078efe15 */
[C---:B------:R-:W-:Y:S01]  /*02d0*/  VIADD R22, R16.reuse, 0xfffffffe ;  /* 0xfffffffe10167836 */ /* 0x040fe20000000000 */
[----:B------:R-:W-:Y:S01]  /*02e0*/  SHF.L.U32 R21, R19, R24, RZ ;  /* 0x0000001813157219 */ /* 0x000fe200000006ff */
[C---:B------:R-:W-:Y:S01]  /*02f0*/  VIADD R24, R16.reuse, 0xffffffff ;  /* 0xffffffff10187836 */ /* 0x040fe20000000000 */
[----:B------:R-:W-:Y:S01]  /*0300*/  LOP3.LUT R28, R25, 0x14, RZ, 0xc0, !PT ;  /* 0x00000014191c7812 */ /* 0x000fe200078ec0ff */
[----:B------:R-:W-:Y:S01]  /*0310*/  VIADD R25, R16, 0x1 ;  /* 0x0000000110197836 */ /* 0x000fe20000000000 */
[----:B------:R-:W-:-:S02]  /*0320*/  LOP3.LUT R22, R22, 0x15, RZ, 0xc0, !PT ;  /* 0x0000001516167812 */ /* 0x000fc400078ec0ff */
[C---:B------:R-:W-:Y:S02]  /*0330*/  SHF.L.U32 R28, R19.reuse, R28, RZ ;  /* 0x0000001c131c7219 */ /* 0x040fe400000006ff */
[----:B------:R-:W-:Y:S02]  /*0340*/  LOP3.LUT R24, R24, 0x16, RZ, 0xc0, !PT ;  /* 0x0000001618187812 */ /* 0x000fe400078ec0ff */
[----:B------:R-:W-:Y:S02]  /*0350*/  LOP3.LUT R20, R28, R20, R21, 0xfe, !PT ;  /* 0x000000141c147212 */ /* 0x000fe400078efe15 */
[C---:B------:R-:W-:Y:S02]  /*0360*/  SHF.L.U32 R21, R19.reuse, R22, RZ ;  /* 0x0000001613157219 */ /* 0x040fe400000006ff */
[----:B------:R-:W-:Y:S02]  /*0370*/  SHF.L.U32 R24, R19, R24, RZ ;  /* 0x0000001813187219 */ /* 0x000fe400000006ff */
[----:B------:R-:W-:-:S02]  /*0380*/  LOP3.LUT R22, R16, 0x17, RZ, 0xc0, !PT ;  /* 0x0000001710167812 */ /* 0x000fc400078ec0ff */
[----:B------:R-:W-:Y:S01]  /*0390*/  LOP3.LUT R20, R24, R20, R21, 0xfe, !PT ;  /* 0x0000001418147212 */ /* 0x000fe200078efe15 */
[C---:B------:R-:W-:Y:S01]  /*03a0*/  VIADD R24, R16.reuse, 0x3 ;  /* 0x0000000310187836 */ /* 0x040fe20000000000 */
[----:B------:R-:W-:Y:S01]  /*03b0*/  SHF.L.U32 R21, R19, R22, RZ ;  /* 0x0000001613157219 */ /* 0x000fe200000006ff */
[C---:B------:R-:W-:Y:S01]  /*03c0*/  VIADD R22, R16.reuse, 0x2 ;  /* 0x0000000210167836 */ /* 0x040fe20000000000 */
[----:B------:R-:W-:Y:S01]  /*03d0*/  LOP3.LUT R26, R25, 0x18, RZ, 0xc0, !PT ;  /* 0x00000018191a7812 */ /* 0x000fe200078ec0ff */
[----:B------:R-:W-:Y:S01]  /*03e0*/  VIADD R25, R16, 0x4 ;  /* 0x0000000410197836 */ /* 0x000fe20000000000 */
[----:B------:R-:W-:Y:S02]  /*03f0*/  LOP3.LUT R24, R24, 0x1a, RZ, 0xc0, !PT ;  /* 0x0000001a18187812 */ /* 0x000fe400078ec0ff */
[----:B------:R-:W-:Y:S02]  /*0400*/  SHF.L.U32 R26, R19, R26, RZ ;  /* 0x0000001a131a7219 */ /* 0x000fe400000006ff */
[----:B------:R-:W-:-:S02]  /*0410*/  LOP3.LUT R22, R22, 0x19, RZ, 0xc0, !PT ;  /* 0x0000001916167812 */ /* 0x000fc400078ec0ff */
[----:B------:R-:W-:Y:S01]  /*0420*/  LOP3.LUT R20, R26, R20, R21, 0xfe, !PT ;  /* 0x000000141a147212 */ /* 0x000fe200078efe15 */
[----:B------:R-:W-:Y:S01]  /*0430*/  VIADD R26, R16, 0x5 ;  /* 0x00000005101a7836 */ /* 0x000fe20000000000 */
[C---:B------:R-:W-:Y:S02]  /*0440*/  SHF.L.U32 R21, R19.reuse, R22, RZ ;  /* 0x0000001613157219 */ /* 0x040fe400000006ff */
[----:B------:R-:W-:Y:S02]  /*0450*/  SHF.L.U32 R24, R19, R24, RZ ;  /* 0x0000001813187219 */ /* 0x000fe400000006ff */
[----:B------:R-:W-:Y:S02]  /*0460*/  LOP3.LUT R22, R25, 0x1b, RZ, 0xc0, !PT ;  /* 0x0000001b19167812 */ /* 0x000fe400078ec0ff */
[----:B------:R-:W-:Y:S01]  /*0470*/  LOP3.LUT R20, R24, R20, R21, 0xfe, !PT ;  /* 0x0000001418147212 */ /* 0x000fe200078efe15 */
[----:B------:R-:W-:Y:S01]  /*0480*/  VIADD R24, R16, 0x7 ;  /* 0x0000000710187836 */ /* 0x000fe20000000000 */
[----:B------:R-:W-:-:S02]  /*0490*/  LOP3.LUT R26, R26, 0x1c, RZ, 0xc0, !PT ;  /* 0x0000001c1a1a7812 */ /* 0x000fc400078ec0ff */
[C---:B------:R-:W-:Y:S01]  /*04a0*/  SHF.L.U32 R21, R19.reuse, R22, RZ ;  /* 0x0000001613157219 */ /* 0x040fe200000006ff */
[----:B------:R-:W-:Y:S01]  /*04b0*/  VIADD R22, R16, 0x6 ;  /* 0x0000000610167836 */ /* 0x000fe20000000000 */
[C---:B------:R-:W-:Y:S02]  /*04c0*/  SHF.L.U32 R26, R19.reuse, R26, RZ ;  /* 0x0000001a131a7219 */ /* 0x040fe400000006ff */
[----:B------:R-:W-:Y:S02]  /*04d0*/  LOP3.LUT R24, R24, 0x1e, RZ, 0xc0, !PT ;  /* 0x0000001e18187812 */ /* 0x000fe400078ec0ff */
[----:B------:R-:W-:Y:S02]  /*04e0*/  LOP3.LUT R22, R22, 0x1d, RZ, 0xc0, !PT ;  /* 0x0000001d16167812 */ /* 0x000fe400078ec0ff */
[----:B------:R-:W-:Y:S01]  /*04f0*/  LOP3.LUT R21, R26, R20, R21, 0xfe, !PT ;  /* 0x000000141a157212 */ /* 0x000fe200078efe15 */
[C---:B------:R-:W-:Y:S01]  /*0500*/  VIADD R20, R16.reuse, 0x8 ;  /* 0x0000000810147836 */ /* 0x040fe20000000000 */
[C---:B------:R-:W-:Y:S01]  /*0510*/  SHF.L.U32 R22, R19.reuse, R22, RZ ;  /* 0x0000001613167219 */ /* 0x040fe200000006ff */
[----:B------:R-:W-:Y:S01]  /*0520*/  VIADD R16, R16, 0x10 ;  /* 0x0000001010107836 */ /* 0x000fe20000000000 */
[----:B------:R-:W-:-:S02]  /*0530*/  SHF.L.U32 R24, R19, R24, RZ ;  /* 0x0000001813187219 */ /* 0x000fc400000006ff */
[----:B------:R-:W-:Y:S02]  /*0540*/  ISETP.NE.AND P0, PT, R17, RZ, PT ;  /* 0x000000ff1100720c */ /* 0x000fe40003f05270 */
[----:B------:R-:W-:Y:S02]  /*0550*/  SHF.L.W.U32 R20, R19, R20, RZ ;  /* 0x0000001413147219 */ /* 0x000fe40000000eff */
[----:B------:R-:W-:-:S04]  /*0560*/  LOP3.LUT R21, R24, R21, R22, 0xfe, !PT ;  /* 0x0000001518157212 */ /* 0x000fc800078efe16 */
[----:B--2---:R-:W-:-:S05]  /*0570*/  LOP3.LUT R21, R18, R21, R20, 0x10, !PT ;  /* 0x0000001512157212 */ /* 0x004fca00078e1014 */
[----:B------:R1:W-:Y:S01]  /*0580*/  STG.E desc[UR6][R14.64], R21 ;  /* 0x000000150e007986 */ /* 0x0003e2000c101906 */
[----:B------:R-:W-:Y:S05]  /*0590*/  @P0 BRA `(.L_x_53) ;  /* 0xfffffffc00000947 */ /* 0x000fea000383ffff */
.L_x_52:
[----:B------:R-:W-:Y:S05]  /*05a0*/  @!P1 BRA `(.L_x_51) ;  /* 0x0000000400b49947 */ /* 0x000fea0003800000 */
[----:B------:R-:W-:Y:S02]  /*05b0*/  ISETP.GE.U32.AND P0, PT, R23, 0x8, PT ;  /* 0x000000081700780c */ /* 0x000fe40003f06070 */
[----:B------:R-:W-:-:S11]  /*05c0*/  LOP3.LUT P1, R17, R12, 0x7, RZ, 0xc0, !PT ;  /* 0x000000070c117812 */ /* 0x000fd6000782c0ff */
[----:B------:R-:W-:Y:S05]  /*05d0*/  @!P0 BRA `(.L_x_54) ;  /* 0x0000000000e88947 */ /* 0x000fea0003800000 */
[----:B01----:R-:W0:Y:S01]  /*05e0*/  LDC.64 R14, c[0x0][0x3c8] ;  /* 0x0000f200ff0e7b82 */ /* 0x003e220000000a00 */
[----:B------:R-:W-:-:S05]  /*05f0*/  SHF.R.U32.HI R19, RZ, 0x5, R13 ;  /* 0x00000005ff137819 */ /* 0x000fca000001160d */
[----:B0-----:R-:W-:-:S05]  /*0600*/  IMAD.WIDE.U32 R18, R19, 0x4, R14 ;  /* 0x0000000413127825 */ /* 0x001fca00078e000e */
[----:B------:R-:W2:Y:S01]  /*0610*/  LDG.E R21, desc[UR6][R18.64] ;  /* 0x0000000612157981 */ /* 0x000ea2000c1e1900 */
[----:B------:R-:W-:Y:S02]  /*0620*/  IMAD.MOV.U32 R16, RZ, RZ, 0x1 ;  /* 0x00000001ff107424 */ /* 0x000fe400078e00ff */
[----:B------:R-:W-:-:S03]  /*0630*/  VIADD R23, R13, 0x1 ;  /* 0x000000010d177836 */ /* 0x000fc60000000000 */
[----:B------:R-:W-:Y:S02]  /*0640*/  SHF.L.W.U32 R20, R16, R13, RZ ;  /* 0x0000000d10147219 */ /* 0x000fe40000000eff */
[----:B------:R-:W-:Y:S02]  /*0650*/  SHF.R.U32.HI R27, RZ, 0x5, R23 ;  /* 0x00000005ff1b7819 */ /* 0x000fe40000011617 */
[----:B--2---:R-:W-:-:S03]  /*0660*/  LOP3.LUT R25, R21, R20, RZ, 0x30, !PT ;  /* 0x0000001415197212 */ /* 0x004fc600078e30ff */
[----:B------:R-:W-:Y:S02]  /*0670*/  IMAD.WIDE.U32 R20, R27, 0x4, R14 ;  /* 0x000000041b147825 */ /* 0x000fe400078e000e */
[----:B------:R0:W-:Y:S04]  /*0680*/  STG.E desc[UR6][R18.64], R25 ;  /* 0x0000001912007986 */ /* 0x0001e8000c101906 */
[----:B------:R-:W2:Y:S01]  /*0690*/  LDG.E R22, desc[UR6][R20.64] ;  /* 0x0000000614167981 */ /* 0x000ea2000c1e1900 */
[----:B------:R-:W-:Y:S01]  /*06a0*/  VIADD R29, R13, 0x2 ;  /* 0x000000020d1d7836 */ /* 0x000fe20000000000 */
[----:B------:R-:W-:-:S04]  /*06b0*/  SHF.L.W.U32 R23, R16, R23, RZ ;  /* 0x0000001710177219 */ /* 0x000fc80000000eff */
[----:B------:R-:W-:Y:S02]  /*06c0*/  SHF.R.U32.HI R24, RZ, 0x5, R29 ;  /* 0x00000005ff187819 */ /* 0x000fe4000001161d */
[----:B--2---:R-:W-:-:S03]  /*06d0*/  LOP3.LUT R27, R22, R23, RZ, 0x30, !PT ;  /* 0x00000017161b7212 */ /* 0x004fc600078e30ff */
[----:B------:R-:W-:Y:S02]  /*06e0*/  IMAD.WIDE.U32 R22, R24, 0x4, R14 ;  /* 0x0000000418167825 */ /* 0x000fe400078e000e */
[----:B------:R1:W-:Y:S04]  /*06f0*/  STG.E desc[UR6][R20.64], R27 ;  /* 0x0000001b14007986 */ /* 0x0003e8000c101906 */
[----:B------:R-:W2:Y:S01]  /*0700*/  LDG.E R24, desc[UR6][R22.64] ;  /* 0x0000000616187981 */ /* 0x000ea2000c1e1900 */
[----:B------:R-:W-:Y:S01]  /*0710*/  VIADD R26, R13, 0x3 ;  /* 0x000000030d1a7836 */ /* 0x000fe20000000000 */
[----:B------:R-:W-:-:S04]  /*0720*/  SHF.L.W.U32 R29, R16, R29, RZ ;  /* 0x0000001d101d7219 */ /* 0x000fc80000000eff */
[----:B0-----:R-:W-:-:S05]  /*0730*/  SHF.R.U32.HI R19, RZ, 0x5, R26 ;  /* 0x00000005ff137819 */ /* 0x001fca000001161a */
[----:B------:R-:W-:Y:S01]  /*0740*/  IMAD.WIDE.U32 R18, R19, 0x4, R14 ;  /* 0x0000000413127825 */ /* 0x000fe200078e000e */
[----:B--2---:R-:W-:-:S05]  /*0750*/  LOP3.LUT R29, R24, R29, RZ, 0x30, !PT ;  /* 0x0000001d181d7212 */ /* 0x004fca00078e30ff */
[----:B------:R0:W-:Y:S04]  /*0760*/  STG.E desc[UR6][R22.64], R29 ;  /* 0x0000001d16007986 */ /* 0x0001e8000c101906 */
[----:B------:R-:W2:Y:S01]  /*0770*/  LDG.E R25, desc[UR6][R18.64] ;  /* 0x0000000612197981 */ /* 0x000ea2000c1e1900 */
[----:B------:R-:W-:Y:S01]  /*0780*/  VIADD R24, R13, 0x4 ;  /* 0x000000040d187836 */ /* 0x000fe20000000000 */
[----:B------:R-:W-:-:S04]  /*0790*/  SHF.L.W.U32 R26, R16, R26, RZ ;  /* 0x0000001a101a7219 */ /* 0x000fc80000000eff */
[----:B-1----:R-:W-:-:S05]  /*07a0*/  SHF.R.U32.HI R21, RZ, 0x5, R24 ;  /* 0x00000005ff157819 */ /* 0x002fca0000011618 */
[----:B------:R-:W-:Y:S01]  /*07b0*/  IMAD.WIDE.U32 R20, R21, 0x4, R14 ;  /* 0x0000000415147825 */ /* 0x000fe200078e000e */
[----:B--2---:R-:W-:-:S05]  /*07c0*/  LOP3.LUT R25, R25, R26, RZ, 0x30, !PT ;  /* 0x0000001a19197212 */ /* 0x004fca00078e30ff */
        /* <DEDUP_REMOVED lines=15> */
[----:B------:R-:W3:Y:S01]  /*08c0*/  LDG.E R25, desc[UR6][R18.64] ;  /* 0x0000000612197981 */ /* 0x000ee2000c1e1900 */
[----:B------:R-:W-:Y:S01]  /*08d0*/  VIADD R26, R13, 0x7 ;  /* 0x000000070d1a7836 */ /* 0x000fe20000000000 */
[----:B------:R-:W-:-:S04]  /*08e0*/  SHF.L.W.U32 R24, R16, R24, RZ ;  /* 0x0000001810187219 */ /* 0x000fc80000000eff */
[----:B0-----:R-:W-:-:S05]  /*08f0*/  SHF.R.U32.HI R21, RZ, 0x5, R26 ;  /* 0x00000005ff157819 */ /* 0x001fca000001161a */
[----:B------:R-:W-:Y:S01]  /*0900*/  IMAD.WIDE.U32 R14, R21, 0x4, R14 ;  /* 0x00000004150e7825 */ /* 0x000fe200078e000e */
[----:B---3--:R-:W-:-:S05]  /*0910*/  LOP3.LUT R25, R25, R24, RZ, 0x30, !PT ;  /* 0x0000001819197212 */ /* 0x008fca00078e30ff */
[----:B------:R2:W-:Y:S04]  /*0920*/  STG.E desc[UR6][R18.64], R25 ;  /* 0x0000001912007986 */ /* 0x0005e8000c101906 */
[----:B------:R-:W3:Y:S01]  /*0930*/  LDG.E R21, desc[UR6][R14.64] ;  /* 0x000000060e157981 */ /* 0x000ee2000c1e1900 */
[----:B------:R-:W-:Y:S01]  /*0940*/  SHF.L.W.U32 R16, R16, R26, RZ ;  /* 0x0000001a10107219 */ /* 0x000fe20000000eff */
[----:B------:R-:W-:-:S03]  /*0950*/  VIADD R13, R13, 0x8 ;  /* 0x000000080d0d7836 */ /* 0x000fc60000000000 */
[----:B---3--:R-:W-:-:S05]  /*0960*/  LOP3.LUT R21, R21, R16, RZ, 0x30, !PT ;  /* 0x0000001015157212 */ /* 0x008fca00078e30ff */
[----:B------:R2:W-:Y:S02]  /*0970*/  STG.E desc[UR6][R14.64], R21 ;  /* 0x000000150e007986 */ /* 0x0005e4000c101906 */
.L_x_54:
[----:B------:R-:W-:Y:S05]  /*0980*/  @!P1 BRA `(.L_x_51) ;  /* 0x0000000000bc9947 */ /* 0x000fea0003800000 */
[----:B------:R-:W-:Y:S02]  /*0990*/  ISETP.GE.U32.AND P0, PT, R17, 0x4, PT ;  /* 0x000000041100780c */ /* 0x000fe40003f06070 */
[----:B------:R-:W-:-:S11]  /*09a0*/  LOP3.LUT P1, R20, R12, 0x3, RZ, 0xc0, !PT ;  /* 0x000000030c147812 */ /* 0x000fd6000782c0ff */
[----:B------:R-:W-:Y:S05]  /*09b0*/  @!P0 BRA `(.L_x_55) ;  /* 0x0000000000788947 */ /* 0x000fea0003800000 */
[----:B012---:R-:W0:Y:S01]  /*09c0*/  LDC.64 R14, c[0x0][0x3c8] ;  /* 0x0000f200ff0e7b82 */ /* 0x007e220000000a00 */
        /* <DEDUP_REMOVED lines=25> */
[----:B------:R-:W-:Y:S01]  /*0b60*/  SHF.L.W.U32 R21, R24, R29, RZ ;  /* 0x0000001d18157219 */ /* 0x000fe20000000eff */
[----:B------:R-:W-:-:S03]  /*0b70*/  VIADD R13, R13, 0x4 ;  /* 0x000000040d0d7836 */ /* 0x000fc60000000000 */
[----:B--2---:R-:W-:-:S05]  /*0b80*/  LOP3.LUT R21, R16, R21, RZ, 0x30, !PT ;  /* 0x0000001510157212 */ /* 0x004fca00078e30ff */
[----:B------:R3:W-:Y:S02]  /*0b90*/  STG.E desc[UR6][R14.64], R21 ;  /* 0x000000150e007986 */ /* 0x0007e4000c101906 */
.L_x_55:
[----:B------:R-:W-:Y:S05]  /*0ba0*/  @!P1 BRA `(.L_x_51) ;  /* 0x0000000000349947 */ /* 0x000fea0003800000 */
[----:B0123--:R-:W0:Y:S01]  /*0bb0*/  LDC.64 R14, c[0x0][0x3c8] ;  /* 0x0000f200ff0e7b82 */ /* 0x00fe220000000a00 */
[----:B------:R-:W-:-:S07]  /*0bc0*/  IMAD.MOV R20, RZ, RZ, -R20 ;  /* 0x000000ffff147224 */ /* 0x000fce00078e0a14 */
.L_x_56:
[----:B----4-:R-:W-:-:S05]  /*0bd0*/  SHF.R.U32.HI R17, RZ, 0x5, R13 ;  /* 0x00000005ff117819 */ /* 0x010fca000001160d */
[----:B0-----:R-:W-:-:S05]  /*0be0*/  IMAD.WIDE.U32 R16, R17, 0x4, R14 ;  /* 0x0000000411107825 */ /* 0x001fca00078e000e */
[----:B------:R-:W2:Y:S01]  /*0bf0*/  LDG.E R19, desc[UR6][R16.64] ;  /* 0x0000000610137981 */ /* 0x000ea2000c1e1900 */
[----:B------:R-:W-:Y:S02]  /*0c00*/  VIADD R20, R20, 0x1 ;  /* 0x0000000114147836 */ /* 0x000fe40000000000 */
[----:B------:R-:W-:-:S03]  /*0c10*/  IMAD.MOV.U32 R18, RZ, RZ, 0x1 ;  /* 0x00000001ff127424 */ /* 0x000fc600078e00ff */
[----:B------:R-:W-:Y:S02]  /*0c20*/  ISETP.NE.AND P0, PT, R20, RZ, PT ;  /* 0x000000ff1400720c */ /* 0x000fe40003f05270 */
[----:B------:R-:W-:Y:S01]  /*0c30*/  SHF.L.W.U32 R18, R18, R13, RZ ;  /* 0x0000000d12127219 */ /* 0x000fe20000000eff */
[----:B------:R-:W-:-:S03]  /*0c40*/  VIADD R13, R13, 0x1 ;  /* 0x000000010d0d7836 */ /* 0x000fc60000000000 */
[----:B--2---:R-:W-:-:S05]  /*0c50*/  LOP3.LUT R19, R19, R18, RZ, 0x30, !PT ;  /* 0x0000001213137212 */ /* 0x004fca00078e30ff */
[----:B------:R4:W-:Y:S02]  /*0c60*/  STG.E desc[UR6][R16.64], R19 ;  /* 0x0000001310007986 */ /* 0x0009e4000c101906 */
[----:B------:R-:W-:Y:S05]  /*0c70*/  @P0 BRA `(.L_x_56) ;  /* 0xfffffffc00d40947 */ /* 0x000fea000383ffff */
.L_x_51:
[----:B------:R-:W-:-:S05]  /*0c80*/  IMAD.SHL.U32 R13, R12, 0x2, RZ ;  /* 0x000000020c0d7824 */ /* 0x000fca00078e00ff */
[----:B------:R-:W-:-:S13]  /*0c90*/  ISETP.GT.AND P0, PT, R13, R12, PT ;  /* 0x0000000c0d00720c */ /* 0x000fda0003f04270 */
[----:B------:R-:W-:Y:S05]  /*0ca0*/  @!P0 BRA `(.L_x_57) ;  /* 0x0000000800888947 */ /* 0x000fea0003800000 */
[----:B------:R-:W4:Y:S01]  /*0cb0*/  LDC R13, c[0x0][0x3c0] ;  /* 0x0000f000ff0d7b82 */ /* 0x000f220000000800 */
[----:B0123--:R-:W-:-:S05]  /*0cc0*/  VIADD R14, R12, 0xffffffff ;  /* 0xffffffff0c0e7836 */ /* 0x00ffca0000000000 */
[----:B------:R-:W-:-:S13]  /*0cd0*/  ISETP.GE.U32.AND P0, PT, R14, 0x7, PT ;  /* 0x000000070e00780c */ /* 0x000fda0003f06070 */
[----:B------:R-:W-:Y:S05]  /*0ce0*/  @!P0 BRA `(.L_x_58) ;  /* 0x0000000400448947 */ /* 0x000fea0003800000 */
[----:B------:R-:W0:Y:S01]  /*0cf0*/  LDC.64 R14, c[0x0][0x3c8] ;  /* 0x0000f200ff0e7b82 */ /* 0x000e220000000a00 */
[C---:B----4-:R-:W-:Y:S01]  /*0d00*/  LOP3.LUT R16, R12.reuse, 0xfffffff8, RZ, 0xc0, !PT ;  /* 0xfffffff80c107812 */ /* 0x050fe200078ec0ff */
[----:B------:R-:W-:-:S04]  /*0d10*/  VIADD R13, R12, 0x3 ;  /* 0x000000030c0d7836 */ /* 0x000fc80000000000 */
[----:B------:R-:W-:-:S07]  /*0d20*/  IMAD.MOV R16, RZ, RZ, -R16 ;  /* 0x000000ffff107224 */ /* 0x000fce00078e0a10 */
.L_x_59:
[----:B------:R-:W-:-:S05]  /*0d30*/  VIADD R19, R13, 0xfffffffd ;  /* 0xfffffffd0d137836 */ /* 0x000fca0000000000 */
[----:B------:R-:W-:-:S04]  /*0d40*/  SHF.R.S32.HI R18, RZ, 0x1f, R19 ;  /* 0x0000001fff127819 */ /* 0x000fc80000011413 */
[----:B------:R-:W-:-:S04]  /*0d50*/  LEA.HI R18, R18, R19, RZ, 0x5 ;  /* 0x0000001312127211 */ /* 0x000fc800078f28ff */
[----:B-1----:R-:W-:-:S05]  /*0d60*/  SHF.R.S32.HI R25, RZ, 0x5, R18 ;  /* 0x00000005ff197819 */ /* 0x002fca0000011412 */
[----:B0-----:R-:W-:-:S05]  /*0d70*/  IMAD.WIDE R24, R25, 0x4, R14 ;  /* 0x0000000419187825 */ /* 0x001fca00078e020e */
[----:B------:R-:W2:Y:S01]  /*0d80*/  LDG.E R20, desc[UR6][R24.64] ;  /* 0x0000000618147981 */ /* 0x000ea2000c1e1900 */
        /* <DEDUP_REMOVED lines=27> */
[----:B------:R-:W-:-:S05]  /*0f40*/  VIADD R17, R13, 0x1 ;  /* 0x000000010d117836 */ /* 0x000fca0000000000 */
[----:B-1----:R-:W-:-:S04]  /*0f50*/  SHF.R.S32.HI R20, RZ, 0x1f, R17 ;  /* 0x0000001fff147819 */ /* 0x002fc80000011411 */
[----:B------:R-:W-:Y:S02]  /*0f60*/  LEA.HI R21, R20, R17, RZ, 0x5 ;  /* 0x0000001114157211 */ /* 0x000fe400078f28ff */
[----:B------:R-:W-:Y:S02]  /*0f70*/  SHF.L.W.U32 R20, R18, R13, RZ ;  /* 0x0000000d12147219 */ /* 0x000fe40000000eff */
[----:B------:R-:W-:Y:S02]  /*0f80*/  SHF.R.S32.HI R21, RZ, 0x5, R21 ;  /* 0x00000005ff157819 */ /* 0x000fe40000011415 */
[----:B--2---:R-:W-:-:S03]  /*0f90*/  LOP3.LUT R27, R27, R20, RZ, 0xfc, !PT ;  /* 0x000000141b1b7212 */ /* 0x004fc600078efcff */
[----:B------:R-:W-:Y:S02]  /*0fa0*/  IMAD.WIDE R20, R21, 0x4, R14 ;  /* 0x0000000415147825 */ /* 0x000fe400078e020e */
[----:B------:R1:W-:Y:S04]  /*0fb0*/  STG.E desc[UR6][R24.64], R27 ;  /* 0x0000001b18007986 */ /* 0x0003e8000c101906 */
[----:B------:R-:W2:Y:S01]  /*0fc0*/  LDG.E R26, desc[UR6][R20.64] ;  /* 0x00000006141a7981 */ /* 0x000ea2000c1e1900 */
[----:B0-----:R-:W-:Y:S01]  /*0fd0*/  VIADD R19, R13, 0x2 ;  /* 0x000000020d137836 */ /* 0x001fe20000000000 */
[----:B------:R-:W-:-:S04]  /*0fe0*/  SHF.L.W.U32 R17, R18, R17, RZ ;  /* 0x0000001112117219 */ /* 0x000fc80000000eff */
[----:B------:R-:W-:-:S04]  /*0ff0*/  SHF.R.S32.HI R22, RZ, 0x1f, R19 ;  /* 0x0000001fff167819 */ /* 0x000fc80000011413 */
        /* <DEDUP_REMOVED lines=25> */
[----:B------:R-:W-:Y:S01]  /*1190*/  SHF.L.W.U32 R18, R18, R19, RZ ;  /* 0x0000001312127219 */ /* 0x000fe20000000eff */
[----:B------:R-:W-:-:S03]  /*11a0*/  VIADD R13, R13, 0x8 ;  /* 0x000000080d0d7836 */ /* 0x000fc60000000000 */
[----:B------:R-:W-:Y:S02]  /*11b0*/  ISETP.NE.AND P0, PT, R16, RZ, PT ;  /* 0x000000ff1000720c */ /* 0x000fe40003f05270 */
[----:B--2---:R-:W-:-:S05]  /*11c0*/  LOP3.LUT R29, R29, R18, RZ, 0xfc, !PT ;  /* 0x000000121d1d7212 */ /* 0x004fca00078efcff */
[----:B------:R1:W-:Y:S06]  /*11d0*/  STG.E desc[UR6][R20.64], R29 ;  /* 0x0000001d14007986 */ /* 0x0003ec000c101906 */
[----:B------:R-:W-:Y:S05]  /*11e0*/  @P0 BRA `(.L_x_59) ;  /* 0xfffffff800d00947 */ /* 0x000fea000383ffff */
[----:B------:R-:W-:-:S07]  /*11f0*/  VIADD R13, R13, 0xfffffffd ;  /* 0xfffffffd0d0d7836 */ /* 0x000fce0000000000 */
.L_x_58:
[----:B------:R-:W-:-:S13]  /*1200*/  LOP3.LUT P0, R14, R12, 0x7, RZ, 0xc0, !PT ;  /* 0x000000070c0e7812 */ /* 0x000fda000780c0ff */
[----:B------:R-:W-:Y:S05]  /*1210*/  @!P0 BRA `(.L_x_57) ;  /* 0x00000004002c8947 */ /* 0x000fea0003800000 */
[----:B------:R-:W-:Y:S02]  /*1220*/  ISETP.GE.U32.AND P0, PT, R14, 0x4, PT ;  /* 0x000000040e00780c */ /* 0x000fe40003f06070 */
[----:B-1----:R-:W-:-:S11]  /*1230*/  LOP3.LUT P1, R24, R12, 0x3, RZ, 0xc0, !PT ;  /* 0x000000030c187812 */ /* 0x002fd6000782c0ff */
[----:B------:R-:W-:Y:S05]  /*1240*/  @!P0 BRA `(.L_x_60) ;  /* 0x0000000000988947 */ /* 0x000fea0003800000 */
[----:B----4-:R-:W0:Y:S01]  /*1250*/  LDC.64 R16, c[0x0][0x3c8] ;  /* 0x0000f200ff107b82 */ /* 0x010e220000000a00 */
[----:B------:R-:W-:-:S04]  /*1260*/  SHF.R.S32.HI R14, RZ, 0x1f, R13 ;  /* 0x0000001fff0e7819 */ /* 0x000fc8000001140d */
[----:B------:R-:W-:-:S04]  /*1270*/  LEA.HI R14, R14, R13, RZ, 0x5 ;  /* 0x0000000d0e0e7211 */ /* 0x000fc800078f28ff */
[----:B------:R-:W-:-:S05]  /*1280*/  SHF.R.S32.HI R21, RZ, 0x5, R14 ;  /* 0x00000005ff157819 */ /* 0x000fca000001140e */
[----:B0-----:R-:W-:-:S05]  /*1290*/  IMAD.WIDE R20, R21, 0x4, R16 ;  /* 0x0000000415147825 */ /* 0x001fca00078e0210 */
[----:B------:R-:W2:Y:S01]  /*12a0*/  LDG.E R15, desc[UR6][R20.64] ;  /* 0x00000006140f7981 */ /* 0x000ea2000c1e1900 */
[----:B------:R-:W-:Y:S02]  /*12b0*/  VIADD R19, R13, 0x1 ;  /* 0x000000010d137836 */ /* 0x000fe40000000000 */
[----:B------:R-:W-:-:S03]  /*12c0*/  IMAD.MOV.U32 R22, RZ, RZ, 0x1 ;  /* 0x00000001ff167424 */ /* 0x000fc600078e00ff */
[----:B------:R-:W-:-:S04]  /*12d0*/  SHF.R.S32.HI R14, RZ, 0x1f, R19 ;  /* 0x0000001fff0e7819 */ /* 0x000fc80000011413 */
[----:B------:R-:W-:Y:S02]  /*12e0*/  LEA.HI R18, R14, R19, RZ, 0x5 ;  /* 0x000000130e127211 */ /* 0x000fe400078f28ff */
[----:B------:R-:W-:Y:S02]  /*12f0*/  SHF.L.W.U32 R14, R22, R13, RZ ;  /* 0x0000000d160e7219 */ /* 0x000fe40000000eff */
        /* <DEDUP_REMOVED lines=23> */
[----:B------:R-:W-:Y:S01]  /*1470*/  SHF.L.W.U32 R21, R22, R21, RZ ;  /* 0x0000001516157219 */ /* 0x000fe20000000eff */
[----:B------:R-:W-:-:S03]  /*1480*/  VIADD R13, R13, 0x4 ;  /* 0x000000040d0d7836 */ /* 0x000fc60000000000 */
[----:B--2---:R-:W-:-:S05]  /*1490*/  LOP3.LUT R21, R20, R21, RZ, 0xfc, !PT ;  /* 0x0000001514157212 */ /* 0x004fca00078efcff */
[----:B------:R1:W-:Y:S02]  /*14a0*/  STG.E desc[UR6][R16.64], R21 ;  /* 0x0000001510007986 */ /* 0x0003e4000c101906 */
.L_x_60:
[----:B------:R-:W-:Y:S05]  /*14b0*/  @!P1 BRA `(.L_x_57) ;  /* 0x0000000000849947 */ /* 0x000fea0003800000 */
[----:B------:R-:W-:-:S13]  /*14c0*/  ISETP.NE.AND P0, PT, R24, 0x1, PT ;  /* 0x000000011800780c */ /* 0x000fda0003f05270 */
[----:B-1--4-:R-:W0:Y:S01]  /*14d0*/  @P0 LDC.64 R16, c[0x0][0x3c8] ;  /* 0x0000f200ff100b82 */ /* 0x012e220000000a00 */
[----:B------:R-:W-:-:S04]  /*14e0*/  @P0 SHF.R.S32.HI R14, RZ, 0x1f, R13 ;  /* 0x0000001fff0e0819 */ /* 0x000fc8000001140d */
[----:B------:R-:W-:-:S04]  /*14f0*/  @P0 LEA.HI R14, R14, R13, RZ, 0x5 ;  /* 0x0000000d0e0e0211 */ /* 0x000fc800078f28ff */
[----:B------:R-:W-:-:S05]  /*1500*/  @P0 SHF.R.S32.HI R15, RZ, 0x5, R14 ;  /* 0x00000005ff0f0819 */ /* 0x000fca000001140e */
[----:B0-----:R-:W-:-:S05]  /*1510*/  @P0 IMAD.WIDE R14, R15, 0x4, R16 ;  /* 0x000000040f0e0825 */ /* 0x001fca00078e0210 */
[----:B------:R-:W2:Y:S01]  /*1520*/  @P0 LDG.E R18, desc[UR6][R14.64] ;  /* 0x000000060e120981 */ /* 0x000ea2000c1e1900 */
[----:B------:R-:W-:Y:S02]  /*1530*/  @P0 VIADD R21, R13, 0x1 ;  /* 0x000000010d150836 */ /* 0x000fe40000000000 */
[----:B------:R-:W-:-:S03]  /*1540*/  @P0 IMAD.MOV.U32 R20, RZ, RZ, 0x1 ;  /* 0x00000001ff140424 */ /* 0x000fc600078e00ff */
[----:B------:R-:W-:Y:S02]  /*1550*/  @P0 SHF.R.S32.HI R22, RZ, 0x1f, R21 ;  /* 0x0000001fff160819 */ /* 0x000fe40000011415 */
[----:B------:R-:W-:Y:S02]  /*1560*/  @P0 SHF.L.W.U32 R23, R20, R13, RZ ;  /* 0x0000000d14170219 */ /* 0x000fe40000000eff */
[----:B------:R-:W-:-:S04]  /*1570*/  @P0 LEA.HI R22, R22, R21, RZ, 0x5 ;  /* 0x0000001516160211 */ /* 0x000fc800078f28ff */
[----:B------:R-:W-:-:S05]  /*1580*/  @P0 SHF.R.S32.HI R19, RZ, 0x5, R22 ;  /* 0x00000005ff130819 */ /* 0x000fca0000011416 */
[----:B------:R-:W-:Y:S01]  /*1590*/  @P0 IMAD.WIDE R16, R19, 0x4, R16 ;  /* 0x0000000413100825 */ /* 0x000fe200078e0210 */
[----:B------:R-:W-:-:S04]  /*15a0*/  LOP3.LUT R12, R12, 0x1, RZ, 0xc0, !PT ;  /* 0x000000010c0c7812 */ /* 0x000fc800078ec0ff */
[----:B------:R-:W-:Y:S02]  /*15b0*/  ISETP.NE.U32.AND P1, PT, R12, 0x1, PT ;  /* 0x000000010c00780c */ /* 0x000fe40003f25070 */
[----:B--2---:R-:W-:-:S11]  /*15c0*/  @P0 LOP3.LUT R23, R18, R23, RZ, 0xfc, !PT ;  /* 0x0000001712170212 */ /* 0x004fd600078efcff */
[----:B------:R-:W0:Y:S01]  /*15d0*/  @!P1 LDC.64 R18, c[0x0][0x3c8] ;  /* 0x0000f200ff129b82 */ /* 0x000e220000000a00 */
[----:B------:R1:W-:Y:S04]  /*15e0*/  @P0 STG.E desc[UR6][R14.64], R23 ;  /* 0x000000170e000986 */ /* 0x0003e8000c101906 */
[----:B------:R-:W2:Y:S01]  /*15f0*/  @P0 LDG.E R22, desc[UR6][R16.64] ;  /* 0x0000000610160981 */ /* 0x000ea2000c1e1900 */
[----:B------:R-:W-:Y:S01]  /*1600*/  @P0 VIADD R13, R13, 0x2 ;  /* 0x000000020d0d0836 */ /* 0x000fe20000000000 */
[----:B------:R-:W-:-:S04]  /*1610*/  @P0 SHF.L.W.U32 R21, R20, R21, RZ ;  /* 0x0000001514150219 */ /* 0x000fc80000000eff */
[----:B------:R-:W-:-:S04]  /*1620*/  @!P1 SHF.R.S32.HI R12, RZ, 0x1f, R13 ;  /* 0x0000001fff0c9819 */ /* 0x000fc8000001140d */
[----:B------:R-:W-:-:S04]  /*1630*/  @!P1 LEA.HI R12, R12, R13, RZ, 0x5 ;  /* 0x0000000d0c0c9211 */ /* 0x000fc800078f28ff */
[----:B------:R-:W-:-:S05]  /*1640*/  @!P1 SHF.R.S32.HI R25, RZ, 0x5, R12 ;  /* 0x00000005ff199819 */ /* 0x000fca000001140c */
[----:B0-----:R-:W-:Y:S01]  /*1650*/  @!P1 IMAD.WIDE R18, R25, 0x4, R18 ;  /* 0x0000000419129825 */ /* 0x001fe200078e0212 */
[----:B--2---:R-:W-:-:S05]  /*1660*/  @P0 LOP3.LUT R21, R22, R21, RZ, 0xfc, !PT ;  /* 0x0000001516150212 */ /* 0x004fca00078efcff */
[----:B------:R0:W-:Y:S04]  /*1670*/  @P0 STG.E desc[UR6][R16.64], R21 ;  /* 0x0000001510000986 */ /* 0x0001e8000c101906 */
[----:B------:R-:W2:Y:S01]  /*1680*/  @!P1 LDG.E R12, desc[UR6][R18.64] ;  /* 0x00000006120c9981 */ /* 0x000ea2000c1e1900 */
[----:B-1----:R-:W-:-:S05]  /*1690*/  @!P1 IMAD.MOV.U32 R14, RZ, RZ, 0x1 ;  /* 0x00000001ff0e9424 */ /* 0x002fca00078e00ff */
[----:B------:R-:W-:-:S04]  /*16a0*/  @!P1 SHF.L.W.U32 R13, R14, R13, RZ ;  /* 0x0000000d0e0d9219 */ /* 0x000fc80000000eff */
[----:B--2---:R-:W-:-:S05]  /*16b0*/  @!P1 LOP3.LUT R13, R12, R13, RZ, 0xfc, !PT ;  /* 0x0000000d0c0d9212 */ /* 0x004fca00078efcff */
[----:B------:R0:W-:Y:S02]  /*16c0*/  @!P1 STG.E desc[UR6][R18.64], R13 ;  /* 0x0000000d12009986 */ /* 0x0001e4000c101906 */
.L_x_57:
[----:B0123--:R-:W0:Y:S01]  /*16d0*/  LDC R15, c[0x0][0x3d0] ;  /* 0x0000f400ff0f7b82 */ /* 0x00fe220000000800 */
[----:B------:R-:W1:Y:S07]  /*16e0*/  LDCU UR4, c[0x0][0x3a8] ;  /* 0x00007500ff0477ac */ /* 0x000e6e0008000800 */
[----:B----4-:R-:W0:Y:S02]  /*16f0*/  LDC.64 R12, c[0x0][0x388] ;  /* 0x0000e200ff0c7b82 */ /* 0x010e240000000a00 */
[----:B0-----:R-:W-:-:S06]  /*1700*/  IMAD.WIDE R12, R15, 0x4, R12 ;  /* 0x000000040f0c7825 */ /* 0x001fcc00078e020c */
[----:B------:R-:W0:Y:S01]  /*1710*/  LDC.64 R14, c[0x0][0x3b0] ;  /* 0x0000ec00ff0e7b82 */ /* 0x000e220000000a00 */
[----:B------:R-:W2:Y:S02]  /*1720*/  LDG.E R17, desc[UR6][R12.64] ;  /* 0x000000060c117981 */ /* 0x000ea4000c1e1900 */
[C---:B--2---:R-:W-:Y:S02]  /*1730*/  VIADD R19, R17.reuse, 0x1 ;  /* 0x0000000111137836 */ /* 0x044fe40000000000 */
[----:B0-----:R-:W-:-:S04]  /*1740*/  IMAD.WIDE.U32 R16, R17, 0x4, R14 ;  /* 0x0000000411107825 */ /* 0x001fc800078e000e */
[----:B------:R-:W-:Y:S02]  /*1750*/  IMAD.WIDE.U32 R14, R19, 0x4, R14 ;  /* 0x00000004130e7825 */ /* 0x000fe400078e000e */
[----:B------:R-:W2:Y:S04]  /*1760*/  LDG.E R17, desc[UR6][R16.64] ;  /* 0x0000000610117981 */ /* 0x000ea8000c1e1900 */
[----:B------:R-:W2:Y:S02]  /*1770*/  LDG.E R14, desc[UR6][R14.64] ;  /* 0x000000060e0e7981 */ /* 0x000ea4000c1e1900 */
[C---:B--2---:R-:W-:Y:S01]  /*1780*/  IMAD.IADD R18, R14.reuse, 0x1, -R17 ;  /* 0x000000010e127824 */ /* 0x044fe200078e0a11 */
[----:B------:R-:W-:-:S04]  /*1790*/  ISETP.NE.AND P1, PT, R14, R17, PT ;  /* 0x000000110e00720c */ /* 0x000fc80003f25270 */
[----:B-1----:R-:W-:-:S13]  /*17a0*/  ISETP.NE.AND P0, PT, R18, UR4, PT ;  /* 0x0000000412007c0c */ /* 0x002fda000bf05270 */
[----:B------:R-:W-:Y:S05]  /*17b0*/  @P0 BRA P1, `(.L_x_61) ;  /* 0x0000000400340947 */ /* 0x000fea0000800000 */
[----:B------:R-:W0:Y:S02]  /*17c0*/  LDCU UR4, c[0x0][0x3d8] ;  /* 0x00007b00ff0477ac */ /* 0x000e240008000800 */
[----:B0-----:R-:W-:-:S09]  /*17d0*/  UISETP.GE.AND UP0, UPT, UR4, 0x1, UPT ;  /* 0x000000010400788c */ /* 0x001fd2000bf06270 */
[----:B------:R-:W-:Y:S05]  /*17e0*/  BRA.U !UP0, `(.L_x_62) ;  /* 0x0000000508087547 */ /* 0x000fea000b800000 */
[----:B------:R-:W-:-:S05]  /*17f0*/  UMOV UR4, URZ ;  /* 0x000000ff00047c82 */ /* 0x000fca0008000000 */
.L_x_65:
[----:B------:R-:W0:Y:S01]  /*1800*/  LDCU UR5, c[0x0][0x3a8] ;  /* 0x00007500ff0577ac */ /* 0x000e220008000800 */
[----:B-----5:R-:W-:Y:S01]  /*1810*/  SHF.R.U32.HI R12, RZ, 0x2, R5 ;  /* 0x00000002ff0c7819 */ /* 0x020fe20000011605 */
[----:B------:R-:W-:Y:S02]  /*1820*/  IMAD.SHL.U32 R14, R9, 0x10, RZ ;  /* 0x00000010090e7824 */ /* 0x000fe400078e00ff */
[----:B------:R-:W-:Y:S01]  /*1830*/  VIADD R4, R4, 0x587c5 ;  /* 0x000587c504047836 */ /* 0x000fe20000000000 */
[----:B------:R-:W-:-:S05]  /*1840*/  LOP3.LUT R12, R12, R5, RZ, 0x3c, !PT ;  /* 0x000000050c0c7212 */ /* 0x000fca00078e3cff */
[----:B------:R-:W-:-:S05]  /*1850*/  IMAD.SHL.U32 R5, R12, 0x2, RZ ;  /* 0x000000020c057824 */ /* 0x000fca00078e00ff */
[----:B------:R-:W-:Y:S01]  /*1860*/  LOP3.LUT R5, R9, R14, R5, 0x96, !PT ;  /* 0x0000000e09057212 */ /* 0x000fe200078e9605 */
[----:B0-----:R-:W0:Y:S03]  /*1870*/  I2F.U32.RP R15, UR5 ;  /* 0x00000005000f7d06 */ /* 0x001e260008209000 */
[----:B------:R-:W-:Y:S01]  /*1880*/  LOP3.LUT R17, R5, R12, RZ, 0x3c, !PT ;  /* 0x0000000c05117212 */ /* 0x000fe200078e3cff */
[----:B------:R-:W-:Y:S01]  /*1890*/  IMAD.MOV.U32 R12, RZ, RZ, RZ ;  /* 0x000000ffff0c7224 */ /* 0x000fe200078e00ff */
[----:B------:R-:W-:-:S03]  /*18a0*/  ISETP.NE.U32.AND P1, PT, RZ, UR5, PT ;  /* 0x00000005ff007c0c */ /* 0x000fc6000bf25070 */
[----:B------:R-:W-:Y:S01]  /*18b0*/  IMAD.IADD R5, R17, 0x1, R4 ;  /* 0x0000000111057824 */ /* 0x000fe200078e0204 */
[----:B0-----:R-:W0:Y:S02]  /*18c0*/  MUFU.RCP R15, R15 ;  /* 0x0000000f000f7308 */ /* 0x001e240000001000 */
[----:B0-----:R-:W-:-:S06]  /*18d0*/  VIADD R13, R15, 0xffffffe ;  /* 0x0ffffffe0f0d7836 */ /* 0x001fcc0000000000 */
[----:B------:R-:W0:Y:S02]  /*18e0*/  F2I.FTZ.U32.TRUNC.NTZ R13, R13 ;  /* 0x0000000d000d7305 */ /* 0x000e24000021f000 */
[----:B0-----:R-:W-:-:S04]  /*18f0*/  IMAD.MOV R16, RZ, RZ, -R13 ;  /* 0x000000ffff107224 */ /* 0x001fc800078e0a0d */
[----:B------:R-:W-:-:S04]  /*1900*/  IMAD R15, R16, UR5, RZ ;  /* 0x00000005100f7c24 */ /* 0x000fc8000f8e02ff */
[----:B------:R-:W-:-:S06]  /*1910*/  IMAD.HI.U32 R12, R13, R15, R12 ;  /* 0x0000000f0d0c7227 */ /* 0x000fcc00078e000c */
[----:B------:R-:W-:-:S04]  /*1920*/  IMAD.HI.U32 R12, R12, R5, RZ ;  /* 0x000000050c0c7227 */ /* 0x000fc800078e00ff */
[----:B------:R-:W-:-:S04]  /*1930*/  IMAD.MOV R12, RZ, RZ, -R12 ;  /* 0x000000ffff0c7224 */ /* 0x000fc800078e0a0c */
[----:B------:R-:W-:Y:S02]  /*1940*/  IMAD R5, R12, UR5, R5 ;  /* 0x000000050c057c24 */ /* 0x000fe4000f8e0205 */
[----:B------:R-:W0:Y:S03]  /*1950*/  LDC.64 R12, c[0x0][0x398] ;  /* 0x0000e600ff0c7b82 */ /* 0x000e260000000a00 */
[----:B------:R-:W-:-:S13]  /*1960*/  ISETP.GE.U32.AND P0, PT, R5, UR5, PT ;  /* 0x0000000505007c0c */ /* 0x000fda000bf06070 */
[----:B------:R-:W-:-:S05]  /*1970*/  @P0 VIADD R5, R5, -UR5 ;  /* 0x8000000505050c36 */ /* 0x000fca0008000000 */
[----:B------:R-:W-:-:S13]  /*1980*/  ISETP.GE.U32.AND P0, PT, R5, UR5, PT ;  /* 0x0000000505007c0c */ /* 0x000fda000bf06070 */
[----:B------:R-:W-:Y:S01]  /*1990*/  @P0 VIADD R5, R5, -UR5 ;  /* 0x8000000505050c36 */ /* 0x000fe20008000000 */
[----:B------:R-:W-:Y:S01]  /*19a0*/  @!P1 LOP3.LUT R5, RZ, UR5, RZ, 0x33, !PT ;  /* 0x00000005ff059c12 */ /* 0x000fe2000f8e33ff */
[----:B------:R-:W1:Y:S04]  /*19b0*/  LDCU UR5, c[0x0][0x3d8] ;  /* 0x00007b00ff0577ac */ /* 0x000e680008000800 */
[----:B0-----:R-:W-:-:S05]  /*19c0*/  IMAD.WIDE R12, R5, 0x4, R12 ;  /* 0x00000004050c7825 */ /* 0x001fca00078e020c */
[----:B------:R-:W2:Y:S04]  /*19d0*/  LDG.E R16, desc[UR6][R12.64] ;  /* 0x000000060c107981 */ /* 0x000ea8000c1e1900 */
[----:B------:R-:W2:Y:S01]  /*19e0*/  LDG.E R5, desc[UR6][R12.64+0x4] ;  /* 0x000004060c057981 */ /* 0x000ea2000c1e1900 */
[----:B------:R-:W-:-:S04]  /*19f0*/  UIADD3 UR4, UPT, UPT, UR4, 0x1, URZ ;  /* 0x0000000104047890 */ /* 0x000fc8000fffe0ff */
[----:B-1----:R-:W-:Y:S01]  /*1a00*/  UISETP.NE.AND UP0, UPT, UR4, UR5, UPT ;  /* 0x000000050400728c */ /* 0x002fe2000bf05270 */
[----:B--2---:R-:W-:Y:S01]  /*1a10*/  ISETP.GE.U32.AND P0, PT, R16, R5, PT ;  /* 0x000000051000720c */ /* 0x004fe20003f06070 */
[----:B------:R-:W-:Y:S02]  /*1a20*/  IMAD.MOV.U32 R5, RZ, RZ, R6 ;  /* 0x000000ffff057224 */ /* 0x000fe400078e0006 */
[----:B------:R-:W-:-:S10]  /*1a30*/  IMAD.MOV.U32 R6, RZ, RZ, R7 ;  /* 0x000000ffff067224 */ /* 0x000fd400078e0007 */
[----:B------:R-:W-:Y:S05]  /*1a40*/  @P0 BRA `(.L_x_63) ;  /* 0x0000000000600947 */ /* 0x000fea0003800000 */
[----:B------:R-:W0:Y:S08]  /*1a50*/  LDC R7, c[0x0][0x3c0] ;  /* 0x0000f000ff077b82 */ /* 0x000e300000000800 */
[----:B------:R-:W1:Y:S02]  /*1a60*/  LDC.64 R14, c[0x0][0x3c8] ;  /* 0x0000f200ff0e7b82 */ /* 0x000e640000000a00 */
.L_x_64:
[----:B------:R-:W2:Y:S02]  /*1a70*/  LDC.64 R18, c[0x0][0x3a0] ;  /* 0x0000e800ff127b82 */ /* 0x000ea40000000a00 */
[----:B--2---:R-:W-:-:S05]  /*1a80*/  IMAD.WIDE R18, R16, 0x4, R18 ;  /* 0x0000000410127825 */ /* 0x004fca00078e0212 */
[----:B------:R-:W2:Y:S02]  /*1a90*/  LDG.E R23, desc[UR6][R18.64] ;  /* 0x0000000612177981 */ /* 0x000ea4000c1e1900 */
[----:B--2---:R-:W-:-:S05]  /*1aa0*/  SHF.R.U32.HI R21, RZ, 0x5, R23 ;  /* 0x00000005ff157819 */ /* 0x004fca0000011617 */
[----:B-1----:R-:W-:-:S05]  /*1ab0*/  IMAD.WIDE.U32 R20, R21, 0x4, R14 ;  /* 0x0000000415147825 */ /* 0x002fca00078e000e */
[----:B------:R-:W2:Y:S01]  /*1ac0*/  LDG.E R24, desc[UR6][R20.64] ;  /* 0x0000000614187981 */ /* 0x000ea2000c1e1900 */
[----:B------:R-:W-:-:S05]  /*1ad0*/  IMAD.MOV.U32 R22, RZ, RZ, 0x1 ;  /* 0x00000001ff167424 */ /* 0x000fca00078e00ff */
[----:B------:R-:W-:-:S04]  /*1ae0*/  SHF.L.W.U32 R23, R22, R23, RZ ;  /* 0x0000001716177219 */ /* 0x000fc80000000eff */
[----:B--2---:R-:W-:-:S05]  /*1af0*/  LOP3.LUT R23, R23, R24, RZ, 0xfc, !PT ;  /* 0x0000001817177212 */ /* 0x004fca00078efcff */
[----:B------:R2:W-:Y:S04]  /*1b00*/  STG.E desc[UR6][R20.64], R23 ;  /* 0x0000001714007986 */ /* 0x0005e8000c101906 */
[----:B------:R-:W0:Y:S02]  /*1b10*/  LDG.E R24, desc[UR6][R18.64] ;  /* 0x0000000612187981 */ /* 0x000e24000c1e1900 */
[----:B0-----:R-:W-:-:S05]  /*1b20*/  IMAD.IADD R27, R24, 0x1, R7 ;  /* 0x00000001181b7824 */ /* 0x001fca00078e0207 */
[----:B------:R-:W-:-:S05]  /*1b30*/  SHF.R.U32.HI R25, RZ, 0x5, R27 ;  /* 0x00000005ff197819 */ /* 0x000fca000001161b */
[----:B------:R-:W-:-:S05]  /*1b40*/  IMAD.WIDE.U32 R24, R25, 0x4, R14 ;  /* 0x0000000419187825 */ /* 0x000fca00078e000e */
[----:B------:R-:W3:Y:S01]  /*1b50*/  LDG.E R29, desc[UR6][R24.64] ;  /* 0x00000006181d7981 */ /* 0x000ee2000c1e1900 */
[----:B------:R-:W-:-:S04]  /*1b60*/  SHF.L.W.U32 R22, R22, R27, RZ ;  /* 0x0000001b16167219 */ /* 0x000fc80000000eff */
[----:B---3--:R-:W-:-:S05]  /*1b70*/  LOP3.LUT R29, R29, R22, RZ, 0x30, !PT ;  /* 0x000000161d1d7212 */ /* 0x008fca00078e30ff */
[----:B------:R2:W-:Y:S04]  /*1b80*/  STG.E desc[UR6][R24.64], R29 ;  /* 0x0000001d18007986 */ /* 0x0005e8000c101906 */
[----:B------:R-:W3:Y:S01]  /*1b90*/  LDG.E R27, desc[UR6][R12.64+0x4] ;  /* 0x000004060c1b7981 */ /* 0x000ee2000c1e1900 */
[----:B------:R-:W-:-:S05]  /*1ba0*/  VIADD R16, R16, 0x1 ;  /* 0x0000000110107836 */ /* 0x000fca0000000000 */
[----:B---3--:R-:W-:-:S13]  /*1bb0*/  ISETP.GE.U32.AND P0, PT, R16, R27, PT ;  /* 0x0000001b1000720c */ /* 0x008fda0003f06070 */
[----:B--2---:R-:W-:Y:S05]  /*1bc0*/  @!P0 BRA `(.L_x_64) ;  /* 0xfffffffc00a88947 */ /* 0x004fea000383ffff */
.L_x_63:
[----:B------:R-:W-:Y:S02]  /*1bd0*/  IMAD.MOV.U32 R7, RZ, RZ, R8 ;  /* 0x000000ffff077224 */ /* 0x000fe400078e0008 */
[----:B------:R-:W-:Y:S02]  /*1be0*/  IMAD.MOV.U32 R8, RZ, RZ, R9 ;  /* 0x000000ffff087224 */ /* 0x000fe400078e0009 */
[----:B------:R-:W-:Y:S01]  /*1bf0*/  IMAD.MOV.U32 R9, RZ, RZ, R17 ;  /* 0x000000ffff097224 */ /* 0x000fe200078e0011 */
[----:B------:R-:W-:Y:S06]  /*1c00*/  BRA.U UP0, `(.L_x_65) ;  /* 0xfffffff900fc7547 */ /* 0x000fec000b83ffff */
.L_x_62:
[----:B------:R-:W0:Y:S02]  /*1c10*/  LDC.64 R12, c[0x0][0x380] ;  /* 0x0000e000ff0c7b82 */ /* 0x000e240000000a00 */
[----:B0----5:R-:W-:Y:S04]  /*1c20*/  STG.E.64 desc[UR6][R12.64], R4 ;  /* 0x000000040c007986 */ /* 0x021fe8000c101b06 */
[----:B------:R-:W-:Y:S04]  /*1c30*/  STG.E.64 desc[UR6][R12.64+0x8], R6 ;  /* 0x000008060c007986 */ /* 0x000fe8000c101b06 */
[----:B------:R-:W-:Y:S04]  /*1c40*/  STG.E.64 desc[UR6][R12.64+0x10], R8 ;  /* 0x000010080c007986 */ /* 0x000fe8000c101b06 */
[----:B------:R-:W-:Y:S04]  /*1c50*/  STG.E.64 desc[UR6][R12.64+0x18], R10 ;  /* 0x0000180a0c007986 */ /* 0x000fe8000c101b06 */
[----:B------:R-:W-:Y:S04]  /*1c60*/  STG.E.64 desc[UR6][R12.64+0x28], R2 ;  /* 0x000028020c007986 */ /* 0x000fe8000c101b06 */
[----:B------:R-:W-:Y:S01]  /*1c70*/  STG.E desc[UR6][R12.64+0x20], R0 ;  /* 0x000020000c007986 */ /* 0x000fe2000c101906 */
[----:B------:R-:W-:Y:S05]  /*1c80*/  EXIT ;  /* 0x000000000000794d */ /* 0x000fea0003800000 */
.L_x_61:
[----:B------:R-:W0:Y:S02]  /*1c90*/  LDCU UR4, c[0x0][0x3d4] ;  /* 0x00007a80ff0477ac */ /* 0x000e240008000800 */
[----:B0-----:R-:W-:-:S09]  /*1ca0*/  UISETP.NE.AND UP0, UPT, UR4, URZ, UPT ;  /* 0x000000ff0400728c */ /* 0x001fd2000bf05270 */
[----:B------:R-:W-:Y:S05]  /*1cb0*/  BRA.U !UP0, `(.L_x_66) ;  /* 0x0000000508507547 */ /* 0x000fea000b800000 */
[----:B------:R-:W0:Y:S02]  /*1cc0*/  LDCU UR4, c[0x0][0x3d8] ;  /* 0x00007b00ff0477ac */ /* 0x000e240008000800 */
[----:B0-----:R-:W-:-:S09]  /*1cd0*/  UISETP.GE.AND UP0, UPT, UR4, 0x1, UPT ;  /* 0x000000010400788c */ /* 0x001fd2000bf06270 */
[----:B------:R-:W-:Y:S05]  /*1ce0*/  BRA.U !UP0, `(.L_x_67) ;  /* 0x0000000d08007547 */ /* 0x000fea000b800000 */
[----:B-----5:R-:W-:Y:S01]  /*1cf0*/  IMAD.MOV.U32 R14, RZ, RZ, R5 ;  /* 0x000000ffff0e7224 */ /* 0x020fe200078e0005 */
[----:B------:R-:W-:-:S06]  /*1d00*/  UMOV UR4, URZ ;  /* 0x000000ff00047c82 */ /* 0x000fcc0008000000 */
.L_x_70:
[----:B------:R-:W2:Y:S01]  /*1d10*/  LDG.E R21, desc[UR6][R12.64] ;  /* 0x000000060c157981 */ /* 0x000ea2000c1e1900 */
[----:B------:R-:W0:Y:S01]  /*1d20*/  LDC.64 R22, c[0x0][0x3b0] ;  /* 0x0000ec00ff167b82 */ /* 0x000e220000000a00 */
[----:B------:R-:W-:Y:S01]  /*1d30*/  SHF.R.U32.HI R15, RZ, 0x2, R14 ;  /* 0x00000002ff0f7819 */ /* 0x000fe2000001160e */
[----:B------:R-:W-:Y:S01]  /*1d40*/  IMAD.SHL.U32 R24, R9, 0x10, RZ ;  /* 0x0000001009187824 */ /* 0x000fe200078e00ff */
[----:B------:R-:W1:Y:S01]  /*1d50*/  LDCU UR5, c[0x0][0x3d8] ;  /* 0x00007b00ff0577ac */ /* 0x000e620008000800 */
[C---:B--2---:R-:W-:Y:S02]  /*1d60*/  VIADD R5, R21.reuse, 0x1 ;  /* 0x0000000115057836 */ /* 0x044fe40000000000 */
[----:B0-----:R-:W-:-:S04]  /*1d70*/  IMAD.WIDE.U32 R20, R21, 0x4, R22 ;  /* 0x0000000415147825 */ /* 0x001fc800078e0016 */
[----:B------:R-:W-:Y:S02]  /*1d80*/  IMAD.WIDE.U32 R22, R5, 0x4, R22 ;  /* 0x0000000405167825 */ /* 0x000fe400078e0016 */
[----:B------:R-:W2:Y:S04]  /*1d90*/  LDG.E R5, desc[UR6][R20.64] ;  /* 0x0000000614057981 */ /* 0x000ea8000c1e1900 */
[----:B------:R-:W2:Y:S01]  /*1da0*/  LDG.E R18, desc[UR6][R22.64] ;  /* 0x0000000616127981 */ /* 0x000ea2000c1e1900 */
[----:B------:R-:W-:Y:S01]  /*1db0*/  LOP3.LUT R15, R15, R14, RZ, 0x3c, !PT ;  /* 0x0000000e0f0f7212 */ /* 0x000fe200078e3cff */
[----:B------:R-:W-:-:S04]  /*1dc0*/  VIADD R4, R4, 0x587c5 ;  /* 0x000587c504047836 */ /* 0x000fc80000000000 */
[----:B------:R-:W-:-:S05]  /*1dd0*/  IMAD.SHL.U32 R14, R15, 0x2, RZ ;  /* 0x000000020f0e7824 */ /* 0x000fca00078e00ff */
[----:B------:R-:W-:-:S04]  /*1de0*/  LOP3.LUT R14, R9, R24, R14, 0x96, !PT ;  /* 0x00000018090e7212 */ /* 0x000fc800078e960e */
[----:B------:R-:W-:Y:S01]  /*1df0*/  LOP3.LUT R15, R14, R15, RZ, 0x3c, !PT ;  /* 0x0000000f0e0f7212 */ /* 0x000fe200078e3cff */
[----:B--2---:R-:W-:-:S04]  /*1e00*/  IMAD.IADD R18, R18, 0x1, -R5 ;  /* 0x0000000112127824 */ /* 0x004fc800078e0a05 */
[----:B------:R-:W0:Y:S01]  /*1e10*/  I2F.U32.RP R19, R18 ;  /* 0x0000001200137306 */ /* 0x000e220000209000 */
[----:B------:R-:W-:Y:S01]  /*1e20*/  IMAD.MOV R21, RZ, RZ, -R18 ;  /* 0x000000ffff157224 */ /* 0x000fe200078e0a12 */
[----:B------:R-:W-:-:S06]  /*1e30*/  ISETP.NE.U32.AND P1, PT, R18, RZ, PT ;  /* 0x000000ff1200720c */ /* 0x000fcc0003f25070 */
[----:B0-----:R-:W0:Y:S02]  /*1e40*/  MUFU.RCP R19, R19 ;  /* 0x0000001300137308 */ /* 0x001e240000001000 */
[----:B0-----:R-:W-:-:S06]  /*1e50*/  VIADD R16, R19, 0xffffffe ;  /* 0x0ffffffe13107836 */ /* 0x001fcc0000000000 */
[----:B------:R0:W2:Y:S02]  /*1e60*/  F2I.FTZ.U32.TRUNC.NTZ R17, R16 ;  /* 0x0000001000117305 */ /* 0x0000a4000021f000 */
[----:B0-----:R-:W-:Y:S02]  /*1e70*/  IMAD.MOV.U32 R16, RZ, RZ, RZ ;  /* 0x000000ffff107224 */ /* 0x001fe400078e00ff */
[----:B--2---:R-:W-:-:S04]  /*1e80*/  IMAD R19, R21, R17, RZ ;  /* 0x0000001115137224 */ /* 0x004fc800078e02ff */
[----:B------:R-:W-:-:S04]  /*1e90*/  IMAD.HI.U32 R16, R17, R19, R16 ;  /* 0x0000001311107227 */ /* 0x000fc800078e0010 */
[----:B------:R-:W-:-:S04]  /*1ea0*/  IMAD.IADD R17, R4, 0x1, R15 ;  /* 0x0000000104117824 */ /* 0x000fc800078e020f */
[----:B------:R-:W-:-:S04]  /*1eb0*/  IMAD.HI.U32 R16, R16, R17, RZ ;  /* 0x0000001110107227 */ /* 0x000fc800078e00ff */
[----:B------:R-:W-:-:S04]  /*1ec0*/  IMAD.MOV R16, RZ, RZ, -R16 ;  /* 0x000000ffff107224 */ /* 0x000fc800078e0a10 */
[----:B------:R-:W-:Y:S02]  /*1ed0*/  IMAD R19, R18, R16, R17 ;  /* 0x0000001012137224 */ /* 0x000fe400078e0211 */
[----:B------:R-:W0:Y:S03]  /*1ee0*/  LDC.64 R16, c[0x0][0x3b8] ;  /* 0x0000ee00ff107b82 */ /* 0x000e260000000a00 */
[----:B------:R-:W-:-:S13]  /*1ef0*/  ISETP.GE.U32.AND P0, PT, R19, R18, PT ;  /* 0x000000121300720c */ /* 0x000fda0003f06070 */
[----:B------:R-:W-:-:S05]  /*1f00*/  @P0 IMAD.IADD R19, R19, 0x1, -R18 ;  /* 0x0000000113130824 */ /* 0x000fca00078e0a12 */
[----:B------:R-:W-:-:S13]  /*1f10*/  ISETP.GE.U32.AND P0, PT, R19, R18, PT ;  /* 0x000000121300720c */ /* 0x000fda0003f06070 */
[----:B------:R-:W-:Y:S01]  /*1f20*/  @P0 IMAD.IADD R19, R19, 0x1, -R18 ;  /* 0x0000000113130824 */ /* 0x000fe200078e0a12 */
[----:B------:R-:W-:-:S05]  /*1f30*/  @!P1 LOP3.LUT R19, RZ, R18, RZ, 0x33, !PT ;  /* 0x00000012ff139212 */ /* 0x000fca00078e33ff */
[----:B------:R-:W-:-:S04]  /*1f40*/  IMAD.IADD R19, R5, 0x1, R19 ;  /* 0x0000000105137824 */ /* 0x000fc800078e0213 */
[----:B0-----:R-:W-:Y:S02]  /*1f50*/  IMAD.WIDE R18, R19, 0x4, R16 ;  /* 0x0000000413127825 */ /* 0x001fe400078e0210 */
[----:B------:R-:W0:Y:S04]  /*1f60*/  LDC.64 R16, c[0x0][0x398] ;  /* 0x0000e600ff107b82 */ /* 0x000e280000000a00 */
[----:B------:R-:W0:Y:S02]  /*1f70*/  LDG.E R19, desc[UR6][R18.64] ;  /* 0x0000000612137981 */ /* 0x000e24000c1e1900 */
[----:B0-----:R-:W-:-:S05]  /*1f80*/  IMAD.WIDE R16, R19, 0x4, R16 ;  /* 0x0000000413107825 */ /* 0x001fca00078e0210 */
[----:B------:R-:W2:Y:S04]  /*1f90*/  LDG.E R14, desc[UR6][R16.64] ;  /* 0x00000006100e7981 */ /* 0x000ea8000c1e1900 */
[----:B------:R-:W2:Y:S01]  /*1fa0*/  LDG.E R5, desc[UR6][R16.64+0x4] ;  /* 0x0000040610057981 */ /* 0x000ea2000c1e1900 */
[----:B------:R-:W-:-:S04]  /*1fb0*/  UIADD3 UR4, UPT, UPT, UR4, 0x1, URZ ;  /* 0x0000000104047890 */ /* 0x000fc8000fffe0ff */
[----:B-1----:R-:W-:Y:S01]  /*1fc0*/  UISETP.NE.AND UP0, UPT, UR4, UR5, UPT ;  /* 0x000000050400728c */ /* 0x002fe2000bf05270 */
[----:B--2---:R-:W-:Y:S01]  /*1fd0*/  ISETP.GE.U32.AND P0, PT, R14, R5, PT ;  /* 0x000000050e00720c */ /* 0x004fe20003f06070 */
[----:B------:R-:W-:Y:S02]  /*1fe0*/  IMAD.MOV.U32 R5, RZ, RZ, R6 ;  /* 0x000000ffff057224 */ /* 0x000fe400078e0006 */
[----:B------:R-:W-:Y:S02]  /*1ff0*/  IMAD.MOV.U32 R6, RZ, RZ, R7 ;  /* 0x000000ffff067224 */ /* 0x000fe400078e0007 */
[----:B------:R-:W-:-:S08]  /*2000*/  IMAD.MOV.U32 R7, RZ, RZ, R8 ;  /* 0x000000ffff077224 */ /* 0x000fd000078e0008 */
[----:B------:R-:W-:Y:S05]  /*2010*/  @P0 BRA `(.L_x_68) ;  /* 0x0000000000640947 */ /* 0x000fea0003800000 */
[----:B------:R-:W-:-:S07]  /*2020*/  IMAD.MOV.U32 R8, RZ, RZ, R14 ;  /* 0x000000ffff087224 */ /* 0x000fce00078e000e */
.L_x_69:
[----:B------:R-:W0:Y:S08]  /*2030*/  LDC.64 R18, c[0x0][0x3a0] ;  /* 0x0000e800ff127b82 */ /* 0x000e300000000a00 */
[----:B------:R-:W1:Y:S01]  /*2040*/  LDC.64 R20, c[0x0][0x3c8] ;  /* 0x0000f200ff147b82 */ /* 0x000e620000000a00 */
[----:B------:R-:W-:-:S07]  /*2050*/  IMAD.MOV.U32 R14, RZ, RZ, 0x1 ;  /* 0x00000001ff0e7424 */ /* 0x000fce00078e00ff */
[----:B------:R-:W2:Y:S01]  /*2060*/  LDC R27, c[0x0][0x3c0] ;  /* 0x0000f000ff1b7b82 */ /* 0x000ea20000000800 */
[----:B0-----:R-:W-:-:S05]  /*2070*/  IMAD.WIDE R18, R8, 0x4, R18 ;  /* 0x0000000408127825 */ /* 0x001fca00078e0212 */
[----:B------:R-:W3:Y:S02]  /*2080*/  LDG.E R25, desc[UR6][R18.64] ;  /* 0x0000000612197981 */ /* 0x000ee4000c1e1900 */
[----:B---3--:R-:W-:-:S05]  /*2090*/  SHF.R.U32.HI R23, RZ, 0x5, R25 ;  /* 0x00000005ff177819 */ /* 0x008fca0000011619 */
[----:B-1----:R-:W-:-:S05]  /*20a0*/  IMAD.WIDE.U32 R22, R23, 0x4, R20 ;  /* 0x0000000417167825 */ /* 0x002fca00078e0014 */
[----:B------:R-:W3:Y:S01]  /*20b0*/  LDG.E R24, desc[UR6][R22.64] ;  /* 0x0000000616187981 */ /* 0x000ee2000c1e1900 */
[----:B------:R-:W-:-:S04]  /*20c0*/  SHF.L.W.U32 R25, R14, R25, RZ ;  /* 0x000000190e197219 */ /* 0x000fc80000000eff */
[----:B---3--:R-:W-:-:S05]  /*20d0*/  LOP3.LUT R25, R25, R24, RZ, 0xfc, !PT ;  /* 0x0000001819197212 */ /* 0x008fca00078efcff */
[----:B------:R0:W-:Y:S04]  /*20e0*/  STG.E desc[UR6][R22.64], R25 ;  /* 0x0000001916007986 */ /* 0x0001e8000c101906 */
[----:B------:R-:W2:Y:S02]  /*20f0*/  LDG.E R24, desc[UR6][R18.64] ;  /* 0x0000000612187981 */ /* 0x000ea4000c1e1900 */
[----:B--2---:R-:W-:-:S05]  /*2100*/  IMAD.IADD R27, R24, 0x1, R27 ;  /* 0x00000001181b7824 */ /* 0x004fca00078e021b */
[----:B------:R-:W-:-:S05]  /*2110*/  SHF.R.U32.HI R29, RZ, 0x5, R27 ;  /* 0x00000005ff1d7819 */ /* 0x000fca000001161b */
[----:B------:R-:W-:-:S05]  /*2120*/  IMAD.WIDE.U32 R20, R29, 0x4, R20 ;  /* 0x000000041d147825 */ /* 0x000fca00078e0014 */
[----:B------:R-:W2:Y:S01]  /*2130*/  LDG.E R29, desc[UR6][R20.64] ;  /* 0x00000006141d7981 */ /* 0x000ea2000c1e1900 */
[----:B------:R-:W-:-:S04]  /*2140*/  SHF.L.W.U32 R14, R14, R27, RZ ;  /* 0x0000001b0e0e7219 */ /* 0x000fc80000000eff */
[----:B--2---:R-:W-:-:S05]  /*2150*/  LOP3.LUT R29, R29, R14, RZ, 0x30, !PT ;  /* 0x0000000e1d1d7212 */ /* 0x004fca00078e30ff */
[----:B------:R0:W-:Y:S04]  /*2160*/  STG.E desc[UR6][R20.64], R29 ;  /* 0x0000001d14007986 */ /* 0x0001e8000c101906 */
[----:B------:R-:W2:Y:S01]  /*2170*/  LDG.E R27, desc[UR6][R16.64+0x4] ;  /* 0x00000406101b7981 */ /* 0x000ea2000c1e1900 */
[----:B------:R-:W-:-:S05]  /*2180*/  VIADD R8, R8, 0x1 ;  /* 0x0000000108087836 */ /* 0x000fca0000000000 */
[----:B--2---:R-:W-:-:S13]  /*2190*/  ISETP.GE.U32.AND P0, PT, R8, R27, PT ;  /* 0x0000001b0800720c */ /* 0x004fda0003f06070 */
[----:B0-----:R-:W-:Y:S05]  /*21a0*/  @!P0 BRA `(.L_x_69) ;  /* 0xfffffffc00a08947 */ /* 0x001fea000383ffff */
.L_x_68:
[----:B------:R-:W-:Y:S02]  /*21b0*/  IMAD.MOV.U32 R8, RZ, RZ, R9 ;  /* 0x000000ffff087224 */ /* 0x000fe400078e0009 */
[----:B------:R-:W-:Y:S01]  /*21c0*/  IMAD.MOV.U32 R9, RZ, RZ, R15 ;  /* 0x000000ffff097224 */ /* 0x000fe200078e000f */
[----:B------:R-:W-:Y:S06]  /*21d0*/  BRA.U !UP0, `(.L_x_67) ;  /* 0x0000000508c47547 */ /* 0x000fec000b800000 */
[----:B------:R-:W-:Y:S01]  /*21e0*/  IMAD.MOV.U32 R14, RZ, RZ, R5 ;  /* 0x000000ffff0e7224 */ /* 0x000fe200078e0005 */
[----:B------:R-:W-:Y:S06]  /*21f0*/  BRA `(.L_x_70) ;  /* 0xfffffff800c47947 */ /* 0x000fec000383ffff */
.L_x_66:
[----:B------:R-:W0:Y:S02]  /*2200*/  LDCU UR4, c[0x0][0x3d8] ;  /* 0x00007b00ff0477ac */ /* 0x000e240008000800 */
[----:B0-----:R-:W-:-:S09]  /*2210*/  UISETP.GE.AND UP0, UPT, UR4, 0x1, UPT ;  /* 0x000000010400788c */ /* 0x001fd2000bf06270 */
[----:B------:R-:W-:Y:S05]  /*2220*/  BRA.U !UP0, `(.L_x_67) ;  /* 0x0000000508b07547 */ /* 0x000fea000b800000 */
[----:B-----5:R-:W-:Y:S01]  /*2230*/  IMAD.MOV.U32 R16, RZ, RZ, R5 ;  /* 0x000000ffff107224 */ /* 0x020fe200078e0005 */
[----:B------:R-:W-:-:S06]  /*2240*/  UMOV UR4, URZ ;  /* 0x000000ff00047c82 */ /* 0x000fcc0008000000 */
.L_x_76:
[----:B------:R-:W2:Y:S01]  /*2250*/  LDG.E R15, desc[UR6][R12.64] ;  /* 0x000000060c0f7981 */ /* 0x000ea2000c1e1900 */
[----:B------:R-:W0:Y:S01]  /*2260*/  LDC.64 R18, c[0x0][0x3b0] ;  /* 0x0000ec00ff127b82 */ /* 0x000e220000000a00 */
[----:B------:R-:W1:Y:S02]  /*2270*/  LDCU UR5, c[0x0][0x3a8] ;  /* 0x00007500ff0577ac */ /* 0x000e640008000800 */
[----:B-1----:R-:W1:Y:S08]  /*2280*/  I2F.U32.RP R22, UR5 ;  /* 0x0000000500167d06 */ /* 0x002e700008209000 */
[----:B-1----:R-:W1:Y:S01]  /*2290*/  MUFU.RCP R22, R22 ;  /* 0x0000001600167308 */ /* 0x002e620000001000 */
[----:B------:R-:W-:-:S04]  /*22a0*/  SHF.R.U32.HI R21, RZ, 0x2, R16 ;  /* 0x00000002ff157819 */ /* 0x000fc80000011610 */
[----:B------:R-:W-:Y:S01]  /*22b0*/  LOP3.LUT R21, R21, R16, RZ, 0x3c, !PT ;  /* 0x0000001015157212 */ /* 0x000fe200078e3cff */
[C---:B--2---:R-:W-:Y:S02]  /*22c0*/  VIADD R5, R15.reuse, 0x1 ;  /* 0x000000010f057836 */ /* 0x044fe40000000000 */
[----:B0-----:R-:W-:-:S04]  /*22d0*/  IMAD.WIDE.U32 R14, R15, 0x4, R18 ;  /* 0x000000040f0e7825 */ /* 0x001fc800078e0012 */
[----:B------:R-:W-:Y:S02]  /*22e0*/  IMAD.WIDE.U32 R18, R5, 0x4, R18 ;  /* 0x0000000405127825 */ /* 0x000fe400078e0012 */
[----:B------:R0:W2:Y:S04]  /*22f0*/  LDG.E R14, desc[UR6][R14.64] ;  /* 0x000000060e0e7981 */ /* 0x0000a8000c1e1900 */
[----:B------:R-:W3:Y:S01]  /*2300*/  LDG.E R5, desc[UR6][R18.64] ;  /* 0x0000000612057981 */ /* 0x000ee2000c1e1900 */
[----:B-1----:R-:W-:Y:S01]  /*2310*/  VIADD R17, R22, 0xffffffe ;  /* 0x0ffffffe16117836 */ /* 0x002fe20000000000 */
[----:B------:R-:W-:Y:S01]  /*2320*/  ISETP.NE.U32.AND P2, PT, RZ, UR5, PT ;  /* 0x00000005ff007c0c */ /* 0x000fe2000bf45070 */
[----:B------:R-:W-:Y:S02]  /*2330*/  IMAD.SHL.U32 R20, R9, 0x10, RZ ;  /* 0x0000001009147824 */ /* 0x000fe400078e00ff */
[----:B------:R-:W-:-:S02]  /*2340*/  IMAD.SHL.U32 R16, R21, 0x2, RZ ;  /* 0x0000000215107824 */ /* 0x000fc400078e00ff */
[----:B------:R-:W0:Y:S01]  /*2350*/  F2I.FTZ.U32.TRUNC.NTZ R17, R17 ;  /* 0x0000001100117305 */ /* 0x000e22000021f000 */
[----:B------:R-:W-:Y:S02]  /*2360*/  VIADD R4, R4, 0x587c5 ;  /* 0x000587c504047836 */ /* 0x000fe40000000000 */
[----:B------:R-:W-:-:S04]  /*2370*/  LOP3.LUT R16, R9, R20, R16, 0x96, !PT ;  /* 0x0000001409107212 */ /* 0x000fc800078e9610 */
[----:B------:R-:W-:Y:S01]  /*2380*/  LOP3.LUT R21, R16, R21, RZ, 0x3c, !PT ;  /* 0x0000001510157212 */ /* 0x000fe200078e3cff */
[----:B------:R-:W-:Y:S02]  /*2390*/  IMAD.MOV.U32 R16, RZ, RZ, RZ ;  /* 0x000000ffff107224 */ /* 0x000fe400078e00ff */
[----:B0-----:R-:W-:-:S04]  /*23a0*/  IMAD.MOV R15, RZ, RZ, -R17 ;  /* 0x000000ffff0f7224 */ /* 0x001fc800078e0a11 */
[----:B------:R-:W-:-:S04]  /*23b0*/  IMAD R15, R15, UR5, RZ ;  /* 0x000000050f0f7c24 */ /* 0x000fc8000f8e02ff */
[----:B------:R-:W-:-:S04]  /*23c0*/  IMAD.HI.U32 R16, R17, R15, R16 ;  /* 0x0000000f11107227 */ /* 0x000fc800078e0010 */
[----:B------:R-:W-:-:S04]  /*23d0*/  IMAD.IADD R15, R4, 0x1, R21 ;  /* 0x00000001040f7824 */ /* 0x000fc800078e0215 */
[----:B------:R-:W-:-:S04]  /*23e0*/  IMAD.HI.U32 R16, R16, R15, RZ ;  /* 0x0000000f10107227 */ /* 0x000fc800078e00ff */
[----:B------:R-:W-:-:S04]  /*23f0*/  IMAD.MOV R16, RZ, RZ, -R16 ;  /* 0x000000ffff107224 */ /* 0x000fc800078e0a10 */
[----:B------:R-:W-:-:S05]  /*2400*/  IMAD R15, R16, UR5, R15 ;  /* 0x00000005100f7c24 */ /* 0x000fca000f8e020f */
[----:B------:R-:W-:-:S13]  /*2410*/  ISETP.GE.U32.AND P0, PT, R15, UR5, PT ;  /* 0x000000050f007c0c */ /* 0x000fda000bf06070 */
[----:B------:R-:W-:-:S05]  /*2420*/  @P0 VIADD R15, R15, -UR5 ;  /* 0x800000050f0f0c36 */ /* 0x000fca0008000000 */
[----:B------:R-:W-:-:S13]  /*2430*/  ISETP.GE.U32.AND P0, PT, R15, UR5, PT ;  /* 0x000000050f007c0c */ /* 0x000fda000bf06070 */
[----:B------:R-:W-:Y:S01]  /*2440*/  @P0 VIADD R15, R15, -UR5 ;  /* 0x800000050f0f0c36 */ /* 0x000fe20008000000 */
[----:B------:R-:W-:Y:S02]  /*2450*/  @!P2 LOP3.LUT R15, RZ, UR5, RZ, 0x33, !PT ;  /* 0x00000005ff0fac12 */ /* 0x000fe4000f8e33ff */
[----:B--2---:R-:W-:-:S05]  /*2460*/  LOP3.LUT R16, RZ, R14, RZ, 0x33, !PT ;  /* 0x0000000eff107212 */ /* 0x004fca00078e33ff */
[----:B---3--:R-:W-:Y:S02]  /*2470*/  IMAD.IADD R18, R5, 0x1, R16 ;  /* 0x0000000105127824 */ /* 0x008fe400078e0210 */
[----:B------:R-:W-:Y:S02]  /*2480*/  IMAD.MOV.U32 R5, RZ, RZ, R6 ;  /* 0x000000ffff057224 */ /* 0x000fe400078e0006 */
[----:B------:R-:W-:Y:S01]  /*2490*/  IMAD.MOV.U32 R6, RZ, RZ, R7 ;  /* 0x000000ffff067224 */ /* 0x000fe200078e0007 */
[----:B------:R-:W-:Y:S01]  /*24a0*/  ISETP.GE.AND P1, PT, R18, RZ, PT ;  /* 0x000000ff1200720c */ /* 0x000fe20003f26270 */
[----:B------:R-:W-:Y:S02]  /*24b0*/  IMAD.MOV.U32 R7, RZ, RZ, R8 ;  /* 0x000000ffff077224 */ /* 0x000fe400078e0008 */
[----:B------:R-:W-:Y:S02]  /*24c0*/  IMAD.MOV.U32 R8, RZ, RZ, R9 ;  /* 0x000000ffff087224 */ /* 0x000fe400078e0009 */
[----:B------:R-:W-:-:S08]  /*24d0*/  IMAD.MOV.U32 R9, RZ, RZ, R21 ;  /* 0x000000ffff097224 */ /* 0x000fd000078e0015 */
[----:B------:R-:W-:Y:S05]  /*24e0*/  @!P1 BRA `(.L_x_71) ;  /* 0x0000000000749947 */ /* 0x000fea0003800000 */
[----:B------:R-:W0:Y:S01]  /*24f0*/  LDC.64 R16, c[0x0][0x3b8] ;  /* 0x0000ee00ff107b82 */ /* 0x000e220000000a00 */
[----:B------:R-:W-:-:S04]  /*2500*/  LEA.HI R19, R18, R18, RZ, 0x1 ;  /* 0x0000001212137211 */ /* 0x000fc800078f08ff */
[----:B------:R-:W-:-:S04]  /*2510*/  SHF.R.S32.HI R19, RZ, 0x1, R19 ;  /* 0x00000001ff137819 */ /* 0x000fc80000011413 */
[----:B------:R-:W-:-:S04]  /*2520*/  IADD3 R20, P0, PT, R14, R19, RZ ;  /* 0x000000130e147210 */ /* 0x000fc80007f1e0ff */
[----:B------:R-:W-:Y:S02]  /*2530*/  LEA.HI.X.SX32 R21, R19, RZ, 0x1, P0 ;  /* 0x000000ff13157211 */ /* 0x000fe400000f0eff */
[----:B0-----:R-:W-:-:S04]  /*2540*/  LEA R16, P0, R20, R16, 0x2 ;  /* 0x0000001014107211 */ /* 0x001fc800078010ff */
[----:B------:R-:W-:-:S05]  /*2550*/  LEA.HI.X R17, R20, R17, R21, 0x2, P0 ;  /* 0x0000001114117211 */ /* 0x000fca00000f1415 */
[----:B------:R-:W2:Y:S02]  /*2560*/  LDG.E R16, desc[UR6][R16.64] ;  /* 0x0000000610107981 */ /* 0x000ea4000c1e1900 */
[----:B--2---:R-:W-:-:S13]  /*2570*/  ISETP.NE.AND P0, PT, R16, R15, PT ;  /* 0x0000000f1000720c */ /* 0x004fda0003f05270 */
[----:B------:R-:W-:Y:S05]  /*2580*/  @!P0 BRA `(.L_x_72) ;  /* 0x0000000000448947 */ /* 0x000fea0003800000 */
[----:B------:R-:W-:-:S07]  /*2590*/  IMAD.MOV.U32 R21, RZ, RZ, RZ ;  /* 0x000000ffff157224 */ /* 0x000fce00078e00ff */
.L_x_73:
[----:B------:R-:W-:-:S13]  /*25a0*/  ISETP.GE.U32.AND P0, PT, R16, R15, PT ;  /* 0x0000000f1000720c */ /* 0x000fda0003f06070 */
[C---:B------:R-:W-:Y:S02]  /*25b0*/  @!P0 VIADD R21, R19.reuse, 0x1 ;  /* 0x0000000113158836 */ /* 0x040fe40000000000 */
[----:B------:R-:W-:-:S05]  /*25c0*/  @P0 VIADD R18, R19, 0xffffffff ;  /* 0xffffffff13120836 */ /* 0x000fca0000000000 */
[----:B------:R-:W-:-:S13]  /*25d0*/  ISETP.GT.AND P0, PT, R21, R18, PT ;  /* 0x000000121500720c */ /* 0x000fda0003f04270 */
[----:B------:R-:W-:Y:S05]  /*25e0*/  @P0 BRA `(.L_x_71) ;  /* 0x0000000000340947 */ /* 0x000fea0003800000 */
[----:B------:R-:W0:Y:S01]  /*25f0*/  LDC.64 R16, c[0x0][0x3b8] ;  /* 0x0000ee00ff107b82 */ /* 0x000e220000000a00 */
[----:B------:R-:W-:-:S05]  /*2600*/  IMAD.IADD R19, R18, 0x1, -R21 ;  /* 0x0000000112137824 */ /* 0x000fca00078e0a15 */
[----:B------:R-:W-:-:S04]  /*2610*/  LEA.HI R20, R19, R19, RZ, 0x1 ;  /* 0x0000001313147211 */ /* 0x000fc800078f08ff */
[----:B------:R-:W-:-:S04]  /*2620*/  LEA.HI.SX32 R19, R20, R21, 0x1f ;  /* 0x0000001514137211 */ /* 0x000fc800078ffaff */
[----:B------:R-:W-:-:S04]  /*2630*/  IADD3 R20, P0, PT, R14, R19, RZ ;  /* 0x000000130e147210 */ /* 0x000fc80007f1e0ff */
[----:B------:R-:W-:Y:S02]  /*2640*/  LEA.HI.X.SX32 R22, R19, RZ, 0x1, P0 ;  /* 0x000000ff13167211 */ /* 0x000fe400000f0eff */
[----:B0-----:R-:W-:-:S04]  /*2650*/  LEA R16, P0, R20, R16, 0x2 ;  /* 0x0000001014107211 */ /* 0x001fc800078010ff */
[----:B------:R-:W-:-:S05]  /*2660*/  LEA.HI.X R17, R20, R17, R22, 0x2, P0 ;  /* 0x0000001114117211 */ /* 0x000fca00000f1416 */
[----:B------:R-:W2:Y:S02]  /*2670*/  LDG.E R16, desc[UR6][R16.64] ;  /* 0x0000000610107981 */ /* 0x000ea4000c1e1900 */
[----:B--2---:R-:W-:-:S13]  /*2680*/  ISETP.NE.AND P0, PT, R16, R15, PT ;  /* 0x0000000f1000720c */ /* 0x004fda0003f05270 */
[----:B------:R-:W-:Y:S05]  /*2690*/  @P0 BRA `(.L_x_73) ;  /* 0xfffffffc00c00947 */ /* 0x000fea000383ffff */
.L_x_72:
[----:B------:R-:W-:-:S13]  /*26a0*/  ISETP.NE.AND P0, PT, R19, -0x1, PT ;  /* 0xffffffff1300780c */ /* 0x000fda0003f05270 */
[----:B------:R-:W-:Y:S05]  /*26b0*/  @P0 BRA `(.L_x_74) ;  /* 0x00000000007c0947 */ /* 0x000fea0003800000 */
.L_x_71:
[----:B------:R-:W0:Y:S02]  /*26c0*/  LDC.64 R16, c[0x0][0x398] ;  /* 0x0000e600ff107b82 */ /* 0x000e240000000a00 */
[----:B0-----:R-:W-:-:S05]  /*26d0*/  IMAD.WIDE R14, R15, 0x4, R16 ;  /* 0x000000040f0e7825 */ /* 0x001fca00078e0210 */
[----:B------:R-:W2:Y:S04]  /*26e0*/  LDG.E R20, desc[UR6][R14.64] ;  /* 0x000000060e147981 */ /* 0x000ea8000c1e1900 */
[----:B------:R-:W2:Y:S01]  /*26f0*/  LDG.E R17, desc[UR6][R14.64+0x4] ;  /* 0x000004060e117981 */ /* 0x000ea2000c1e1900 */
[----:B------:R-:W-:Y:S01]  /*2700*/  UIADD3 UR4, UPT, UPT, UR4, 0x1, URZ ;  /* 0x0000000104047890 */ /* 0x000fe2000fffe0ff */
[----:B--2---:R-:W-:-:S13]  /*2710*/  ISETP.GE.U32.AND P0, PT, R20, R17, PT ;  /* 0x000000111400720c */ /* 0x004fda0003f06070 */
[----:B------:R-:W-:Y:S05]  /*2720*/  @P0 BRA `(.L_x_74) ;  /* 0x0000000000600947 */ /* 0x000fea0003800000 */
.L_x_75:
        /* <DEDUP_REMOVED lines=24> */
.L_x_74:
[----:B------:R-:W0:Y:S01]  /*28b0*/  LDCU UR5, c[0x0][0x3d8] ;  /* 0x00007b00ff0577ac */ /* 0x000e220008000800 */
[----:B------:R-:W-:Y:S01]  /*28c0*/  IMAD.MOV.U32 R16, RZ, RZ, R5 ;  /* 0x000000ffff107224 */ /* 0x000fe200078e0005 */
[----:B0-----:R-:W-:-:S09]  /*28d0*/  UISETP.GE.AND UP0, UPT, UR4, UR5, UPT ;  /* 0x000000050400728c */ /* 0x001fd2000bf06270 */
[----:B------:R-:W-:Y:S05]  /*28e0*/  BRA.U !UP0, `(.L_x_76) ;  /* 0xfffffff908587547 */ /* 0x000fea000b83ffff */
.L_x_67:
        /* <DEDUP_REMOVED lines=8> */
.L_x_77:
        /* <DEDUP_REMOVED lines=9> */
.L_x_80:


//--------------------- .nv.global.init           --------------------------
	.section	.nv.global.init,"aw",@progbits
	.align	4
.nv.global.init:
	.type		mrg32k3aM1SubSeq,@object
	.size		mrg32k3aM1SubSeq,(mrg32k3aM2SubSeq - mrg32k3aM1SubSeq)
mrg32k3aM1SubSeq:
        /*0000*/ 	.byte	0x0b, 0xcc, 0xee, 0x04, 0x73, 0x29, 0x8b, 0x6f, 0xf6, 0x53, 0x03, 0xf6, 0x23, 0xf6, 0xea, 0xda
        /* <DEDUP_REMOVED lines=125> */
	.type		mrg32k3aM2SubSeq,@object
	.size		mrg32k3aM2SubSeq,(mrg32k3aM1 - mrg32k3aM2SubSeq)
mrg32k3aM2SubSeq:
        /* <DEDUP_REMOVED lines=126> */
	.type		mrg32k3aM1,@object
	.size		mrg32k3aM1,(mrg32k3aM1Seq - mrg32k3aM1)
mrg32k3aM1:
        /* <DEDUP_REMOVED lines=144> */
	.type		mrg32k3aM1Seq,@object
	.size		mrg32k3aM1Seq,(mrg32k3aM2 - mrg32k3aM1Seq)
mrg32k3aM1Seq:
        /* <DEDUP_REMOVED lines=144> */
	.type		mrg32k3aM2,@object
	.size		mrg32k3aM2,(mrg32k3aM2Seq - mrg32k3aM2)
mrg32k3aM2:
        /* <DEDUP_REMOVED lines=144> */
	.type		mrg32k3aM2Seq,@object
	.size		mrg32k3aM2Seq,(precalc_xorwow_matrix - mrg32k3aM2Seq)
mrg32k3aM2Seq:
        /* <DEDUP_REMOVED lines=144> */
	.type		precalc_xorwow_matrix,@object
	.size		precalc_xorwow_matrix,(precalc_xorwow_offset_matrix - precalc_xorwow_matrix)
precalc_xorwow_matrix:
        /* <DEDUP_REMOVED lines=6400> */
	.type		precalc_xorwow_offset_matrix,@object
	.size		precalc_xorwow_offset_matrix,(.L_1 - precalc_xorwow_offset_matrix)
precalc_xorwow_offset_matrix:
        /* <DEDUP_REMOVED lines=6400> */
.L_1:


//--------------------- .nv.shared.reserved.0     --------------------------
	.section	.nv.shared.reserved.0,"aw",@nobits
	.weak		__nv_reservedSMEM_offset_0_alias
	.size		__nv_reservedSMEM_offset_0_alias, 0, 64
	.other		__nv_reservedSMEM_offset_0_alias,@"STO_CUDA_RESERVED_SHARED STV_DEFAULT"
__nv_reservedSMEM_offset_0_alias:
	.zero		0
	.zero		64


//--------------------- .nv.constant0.encode      --------------------------
	.section	.nv.constant0.encode,"a",@progbits
	.sectionflags	@""
	.align	4
.nv.constant0.encode:
	.zero		944


//--------------------- .nv.constant0.prepare_encode --------------------------
	.section	.nv.constant0.prepare_encode,"a",@progbits
	.sectionflags	@""
	.align	4
.nv.constant0.prepare_encode:
	.zero		944


//--------------------- .nv.constant0.produce_autoencoder_example --------------------------
	.section	.nv.constant0.produce_autoencoder_example,"a",@progbits
	.sectionflags	@""
	.align	4
.nv.constant0.produce_autoencoder_example:
	.zero		988


//--------------------- SYMBOLS --------------------------

	.type		.nv.reservedSmem.offset0,@object
	.size		.nv.reservedSmem.offset0,0x4
